	.target	sm_90a

	.elftype	@"ET_EXEC"


//--------------------- .note.nv.tkinfo           --------------------------
	.section	.note.nv.tkinfo,"",@"SHT_NOTE"
	.sectionflags	@"SHF_NOTE_NV_TKINFO"
	.tkinfo
        /*0018*/ 	.word	0x00000002
        /*0030*/ 	.string	""
        /*0030*/ 	.string	"ptxas"
        /*0030*/ 	.string	"Cuda compilation tools, release 13.0, V13.0.88"
        /*0030*/ 	.string	"Build cuda_13.0.r13.0/compiler.36424714_0"
        /*0030*/ 	.string	"-arch sm_90a -m 64 "



//--------------------- .note.nv.cuinfo           --------------------------
	.section	.note.nv.cuinfo,"",@"SHT_NOTE"
	.sectionflags	@"SHF_NOTE_NV_CUINFO"
        /*0018*/ 	.short	0x0002
        /*001a*/ 	.short	0x005a
        /*001c*/ 	.short	0x0082
	.zero		2


//--------------------- .nv.info                  --------------------------
	.section	.nv.info,"",@"SHT_CUDA_INFO"
	.align	4


	//----- nvinfo : EIATTR_REGCOUNT
	.align		4
        /*0000*/ 	.byte	0x04, 0x2f
        /*0002*/ 	.short	(.L_15 - .L_14)
	.align		4
.L_14:
        /*0004*/ 	.word	index@(_ZN7cutlass13device_kernelINS_4gemm6kernel13GemmUniversalIN4cute5tupleIJiiiiEEENS1_10collective13CollectiveMmaINS1_34MainloopSm90TmaGmmaWarpSpecializedILi5ENS5_IJNS4_1CILi1EEESB_SB_EEENS1_35KernelTmaWarpSpecializedCooperativeEEENS5_IJNSA_ILi128EEESF_NSA_ILi64EEEEEENS_6half_tENS5_IJlSB_lEEESI_SJ_NS4_8TiledMMAINS4_8MMA_AtomIJNS4_4SM904GMMA26MMA_64x128x16_F32F16F16_SSILNSN_5MajorE0ELSP_0ELNSN_7ScaleInE1ELSQ_1EEEEEENS4_6LayoutINS5_IJNSA_ILi2EEESB_SB_EEENS5_IJSB_NSA_ILi0EEESW_EEEEENS5_IJNS4_10UnderscoreESZ_SZ_EEEEENS4_13SM90_TMA_LOADENS4_14ComposedLayoutINS4_7SwizzleILi3ELi4ELi3EEENS4_18smem_ptr_flag_bitsILi16EEENST_INS5_IJNSA_ILi8EEESG_EEENS5_IJSG_SB_EEEEEEEvNS4_8identityES12_S1C_vS1D_EENS_8epilogue10collective6detail29Sm90TmaWarpSpecializedAdapterINS1G_15DefaultEpilogueISI_SJ_SJ_NS1F_6thread17LinearCombinationISI_Li1EffLNS1K_9ScaleType4KindE0ELNS_15FloatRoundStyleE2ESI_EENS1_15EpilogueDefaultEEEEEvvEEEEvNT_6ParamsE)
        /*0008*/ 	.word	0x000000a8


	//----- nvinfo : EIATTR_FRAME_SIZE
	.align		4
.L_15:
        /*000c*/ 	.byte	0x04, 0x11
        /*000e*/ 	.short	(.L_17 - .L_16)
	.align		4
.L_16:
        /*0010*/ 	.word	index@(_ZN7cutlass13device_kernelINS_4gemm6kernel13GemmUniversalIN4cute5tupleIJiiiiEEENS1_10collective13CollectiveMmaINS1_34MainloopSm90TmaGmmaWarpSpecializedILi5ENS5_IJNS4_1CILi1EEESB_SB_EEENS1_35KernelTmaWarpSpecializedCooperativeEEENS5_IJNSA_ILi128EEESF_NSA_ILi64EEEEEENS_6half_tENS5_IJlSB_lEEESI_SJ_NS4_8TiledMMAINS4_8MMA_AtomIJNS4_4SM904GMMA26MMA_64x128x16_F32F16F16_SSILNSN_5MajorE0ELSP_0ELNSN_7ScaleInE1ELSQ_1EEEEEENS4_6LayoutINS5_IJNSA_ILi2EEESB_SB_EEENS5_IJSB_NSA_ILi0EEESW_EEEEENS5_IJNS4_10UnderscoreESZ_SZ_EEEEENS4_13SM90_TMA_LOADENS4_14ComposedLayoutINS4_7SwizzleILi3ELi4ELi3EEENS4_18smem_ptr_flag_bitsILi16EEENST_INS5_IJNSA_ILi8EEESG_EEENS5_IJSG_SB_EEEEEEEvNS4_8identityES12_S1C_vS1D_EENS_8epilogue10collective6detail29Sm90TmaWarpSpecializedAdapterINS1G_15DefaultEpilogueISI_SJ_SJ_NS1F_6thread17LinearCombinationISI_Li1EffLNS1K_9ScaleType4KindE0ELNS_15FloatRoundStyleE2ESI_EENS1_15EpilogueDefaultEEEEEvvEEEEvNT_6ParamsE)
        /*0014*/ 	.word	0x00000000


	//----- nvinfo : EIATTR_MIN_STACK_SIZE
	.align		4
.L_17:
        /*0018*/ 	.byte	0x04, 0x12
        /*001a*/ 	.short	(.L_19 - .L_18)
	.align		4
.L_18:
        /*001c*/ 	.word	index@(_ZN7cutlass13device_kernelINS_4gemm6kernel13GemmUniversalIN4cute5tupleIJiiiiEEENS1_10collective13CollectiveMmaINS1_34MainloopSm90TmaGmmaWarpSpecializedILi5ENS5_IJNS4_1CILi1EEESB_SB_EEENS1_35KernelTmaWarpSpecializedCooperativeEEENS5_IJNSA_ILi128EEESF_NSA_ILi64EEEEEENS_6half_tENS5_IJlSB_lEEESI_SJ_NS4_8TiledMMAINS4_8MMA_AtomIJNS4_4SM904GMMA26MMA_64x128x16_F32F16F16_SSILNSN_5MajorE0ELSP_0ELNSN_7ScaleInE1ELSQ_1EEEEEENS4_6LayoutINS5_IJNSA_ILi2EEESB_SB_EEENS5_IJSB_NSA_ILi0EEESW_EEEEENS5_IJNS4_10UnderscoreESZ_SZ_EEEEENS4_13SM90_TMA_LOADENS4_14ComposedLayoutINS4_7SwizzleILi3ELi4ELi3EEENS4_18smem_ptr_flag_bitsILi16EEENST_INS5_IJNSA_ILi8EEESG_EEENS5_IJSG_SB_EEEEEEEvNS4_8identityES12_S1C_vS1D_EENS_8epilogue10collective6detail29Sm90TmaWarpSpecializedAdapterINS1G_15DefaultEpilogueISI_SJ_SJ_NS1F_6thread17LinearCombinationISI_Li1EffLNS1K_9ScaleType4KindE0ELNS_15FloatRoundStyleE2ESI_EENS1_15EpilogueDefaultEEEEEvvEEEEvNT_6ParamsE)
        /*0020*/ 	.word	0x00000000
.L_19:


//--------------------- .nv.compat                --------------------------
	.section	.nv.compat,"",@"SHT_CUDA_COMPAT_INFO"
	.align	4
        /*0000*/ 	.byte	0x02, 0x09, 0x01, 0x00, 0x02, 0x02, 0x04, 0x00, 0x02, 0x05, 0x05, 0x00, 0x03, 0x07, 0x01, 0x01
        /*0010*/ 	.byte	0x02, 0x03, 0x01, 0x00, 0x02, 0x06, 0x01, 0x00, 0x04, 0x0b, 0x08, 0x00, 0x00, 0x00, 0x00, 0x00
        /*0020*/ 	.byte	0x00, 0x00, 0x00, 0x00


//--------------------- .nv.info._ZN7cutlass13device_kernelINS_4gemm6kernel13GemmUniversalIN4cute5tupleIJiiiiEEENS1_10collective13CollectiveMmaINS1_34MainloopSm90TmaGmmaWarpSpecializedILi5ENS5_IJNS4_1CILi1EEESB_SB_EEENS1_35KernelTmaWarpSpecializedCooperativeEEENS5_IJNSA_ILi128EEESF_NSA_ILi64EEEEEENS_6half_tENS5_IJlSB_lEEESI_SJ_NS4_8TiledMMAINS4_8MMA_AtomIJNS4_4SM904GMMA26MMA_64x128x16_F32F16F16_SSILNSN_5MajorE0ELSP_0ELNSN_7ScaleInE1ELSQ_1EEEEEENS4_6LayoutINS5_IJNSA_ILi2EEESB_SB_EEENS5_IJSB_NSA_ILi0EEESW_EEEEENS5_IJNS4_10UnderscoreESZ_SZ_EEEEENS4_13SM90_TMA_LOADENS4_14ComposedLayoutINS4_7SwizzleILi3ELi4ELi3EEENS4_18smem_ptr_flag_bitsILi16EEENST_INS5_IJNSA_ILi8EEESG_EEENS5_IJSG_SB_EEEEEEEvNS4_8identityES12_S1C_vS1D_EENS_8epilogue10collective6detail29Sm90TmaWarpSpecializedAdapterINS1G_15DefaultEpilogueISI_SJ_SJ_NS1F_6thread17LinearCombinationISI_Li1EffLNS1K_9ScaleType4KindE0ELNS_15FloatRoundStyleE2ESI_EENS1_15EpilogueDefaultEEEEEvvEEEEvNT_6ParamsE --------------------------
	.section	.nv.info._ZN7cutlass13device_kernelINS_4gemm6kernel13GemmUniversalIN4cute5tupleIJiiiiEEENS1_10collective13CollectiveMmaINS1_34MainloopSm90TmaGmmaWarpSpecializedILi5ENS5_IJNS4_1CILi1EEESB_SB_EEENS1_35KernelTmaWarpSpecializedCooperativeEEENS5_IJNSA_ILi128EEESF_NSA_ILi64EEEEEENS_6half_tENS5_IJlSB_lEEESI_SJ_NS4_8TiledMMAINS4_8MMA_AtomIJNS4_4SM904GMMA26MMA_64x128x16_F32F16F16_SSILNSN_5MajorE0ELSP_0ELNSN_7ScaleInE1ELSQ_1EEEEEENS4_6LayoutINS5_IJNSA_ILi2EEESB_SB_EEENS5_IJSB_NSA_ILi0EEESW_EEEEENS5_IJNS4_10UnderscoreESZ_SZ_EEEEENS4_13SM90_TMA_LOADENS4_14ComposedLayoutINS4_7SwizzleILi3ELi4ELi3EEENS4_18smem_ptr_flag_bitsILi16EEENST_INS5_IJNSA_ILi8EEESG_EEENS5_IJSG_SB_EEEEEEEvNS4_8identityES12_S1C_vS1D_EENS_8epilogue10collective6detail29Sm90TmaWarpSpecializedAdapterINS1G_15DefaultEpilogueISI_SJ_SJ_NS1F_6thread17LinearCombinationISI_Li1EffLNS1K_9ScaleType4KindE0ELNS_15FloatRoundStyleE2ESI_EENS1_15EpilogueDefaultEEEEEvvEEEEvNT_6ParamsE,"",@"SHT_CUDA_INFO"
	.sectionflags	@""
	.align	4


	//----- nvinfo : EIATTR_CUDA_API_VERSION
	.align		4
        /*0000*/ 	.byte	0x04, 0x37
        /*0002*/ 	.short	(.L_21 - .L_20)
.L_20:
        /*0004*/ 	.word	0x00000082


	//----- nvinfo : EIATTR_KPARAM_INFO
	.align		4
.L_21:
        /*0008*/ 	.byte	0x04, 0x17
        /*000a*/ 	.short	(.L_23 - .L_22)
.L_22:
        /*000c*/ 	.word	0x00000000
        /*0010*/ 	.short	0x0000
        /*0012*/ 	.short	0x0070
        /*0014*/ 	.byte	0x00, 0xf0, 0x01, 0x10


	//----- nvinfo : EIATTR_SPARSE_MMA_MASK
	.align		4
.L_23:
        /*0018*/ 	.byte	0x03, 0x50
        /*001a*/ 	.short	0x0000


	//----- nvinfo : EIATTR_MAXREG_COUNT
	.align		4
        /*001c*/ 	.byte	0x03, 0x1b
        /*001e*/ 	.short	0x00a8


	//----- nvinfo : EIATTR_NUM_BARRIERS
	.align		4
        /*0020*/ 	.byte	0x02, 0x4c
        /*0022*/ 	.byte	0x01
	.zero		1


	//----- nvinfo : EIATTR_EXTERNS
	.align		4
        /*0024*/ 	.byte	0x04, 0x0f
        /*0026*/ 	.short	(.L_25 - .L_24)


	//   ....[0]....
	.align		4
.L_24:
        /*0028*/ 	.word	index@(__assertfail)


	//----- nvinfo : EIATTR_MERCURY_ISA_VERSION
	.align		4
.L_25:
        /*002c*/ 	.byte	0x03, 0x5f
        /*002e*/ 	.short	0x0101


	//----- nvinfo : EIATTR_INT_WARP_WIDE_INSTR_OFFSETS
	.align		4
        /*0030*/ 	.byte	0x04, 0x31
        /*0032*/ 	.short	(.L_27 - .L_26)


	//   ....[0]....
.L_26:
        /*0034*/ 	.word	0x00000410


	//   ....[1]....
        /*0038*/ 	.word	0x00000420


	//   ....[2]....
        /*003c*/ 	.word	0x000004e0


	//----- nvinfo : EIATTR_COOP_GROUP_MASK_REGIDS
	.align		4
.L_27:
        /*0040*/ 	.byte	0x04, 0x29
        /*0042*/ 	.short	(.L_29 - .L_28)


	//   ....[0]....
.L_28:
        /*0044*/ 	.word	0xffffffff


	//   ....[1]....
        /*0048*/ 	.word	0xffffffff


	//   ....[2]....
        /*004c*/ 	.word	0xffffffff


	//   ....[3]....
        /*0050*/ 	.word	0xffffffff


	//   ....[4]....
        /*0054*/ 	.word	0xffffffff


	//----- nvinfo : EIATTR_COOP_GROUP_INSTR_OFFSETS
	.align		4
.L_29:
        /*0058*/ 	.byte	0x04, 0x28
        /*005a*/ 	.short	(.L_31 - .L_30)


	//   ....[0]....
.L_30:
        /*005c*/ 	.word	0x00000060


	//   ....[1]....
        /*0060*/ 	.word	0x00000070


	//   ....[2]....
        /*0064*/ 	.word	0x00000130


	//   ....[3]....
        /*0068*/ 	.word	0x000002e0


	//   ....[4]....
        /*006c*/ 	.word	0x000011e0


	//----- nvinfo : EIATTR_REG_RECONFIG
	.align		4
.L_31:
        /*0070*/ 	.byte	0x01, 0x54
	.zero		2


	//----- nvinfo : EIATTR_SYSCALL_OFFSETS
	.align		4
        /*0074*/ 	.byte	0x04, 0x46
        /*0076*/ 	.short	(.L_33 - .L_32)


	//   ....[0]....
.L_32:
        /*0078*/ 	.word	0x000013d0


	//----- nvinfo : EIATTR_MBARRIER_INSTR_OFFSETS
	.align		4
.L_33:
        /*007c*/ 	.byte	0x04, 0x39
        /*007e*/ 	.short	(.L_35 - .L_34)


	//   ....[0]....
.L_34:
        /*0080*/ 	.word	0x00000230
        /*0084*/ 	.word	0x000000ff
        /*0088*/ 	.word	0x00000000
        /*008c*/ 	.short	0x0100
        /*008e*/ 	.byte	0x08
	.zero		1


	//   ....[1]....
        /*0090*/ 	.word	0x00000240
        /*0094*/ 	.word	0x000000ff
        /*0098*/ 	.word	0x00000028
        /*009c*/ 	.short	0x0100
        /*009e*/ 	.byte	0x08
	.zero		1


	//   ....[2]....
        /*00a0*/ 	.word	0x00000250
        /*00a4*/ 	.word	0x000000ff
        /*00a8*/ 	.word	0x00000008
        /*00ac*/ 	.short	0x0100
        /*00ae*/ 	.byte	0x08
	.zero		1


	//   ....[3]....
        /*00b0*/ 	.word	0x00000260
        /*00b4*/ 	.word	0x000000ff
        /*00b8*/ 	.word	0x00000030
        /*00bc*/ 	.short	0x0100
        /*00be*/ 	.byte	0x08
	.zero		1


	//   ....[4]....
        /*00c0*/ 	.word	0x00000270
        /*00c4*/ 	.word	0x000000ff
        /*00c8*/ 	.word	0x00000010
        /*00cc*/ 	.short	0x0100
        /*00ce*/ 	.byte	0x08
	.zero		1


	//   ....[5]....
        /*00d0*/ 	.word	0x00000280
        /*00d4*/ 	.word	0x000000ff
        /*00d8*/ 	.word	0x00000038
        /*00dc*/ 	.short	0x0100
        /*00de*/ 	.byte	0x08
	.zero		1


	//   ....[6]....
        /*00e0*/ 	.word	0x00000290
        /*00e4*/ 	.word	0x000000ff
        /*00e8*/ 	.word	0x00000018
        /*00ec*/ 	.short	0x0100
        /*00ee*/ 	.byte	0x08
	.zero		1


	//   ....[7]....
        /*00f0*/ 	.word	0x000002a0
        /*00f4*/ 	.word	0x000000ff
        /*00f8*/ 	.word	0x00000040
        /*00fc*/ 	.short	0x0100
        /*00fe*/ 	.byte	0x08
	.zero		1


	//   ....[8]....
        /*0100*/ 	.word	0x000002b0
        /*0104*/ 	.word	0x000000ff
        /*0108*/ 	.word	0x00000020
        /*010c*/ 	.short	0x0100
        /*010e*/ 	.byte	0x08
	.zero		1


	//   ....[9]....
        /*0110*/ 	.word	0x000002c0
        /*0114*/ 	.word	0x000000ff
        /*0118*/ 	.word	0x00000048
        /*011c*/ 	.short	0x0100
        /*011e*/ 	.byte	0x08
	.zero		1


	//   ....[10]....
        /*0120*/ 	.word	0x00000560
        /*0124*/ 	.word	0x000000ff
        /*0128*/ 	.word	0x00000060
        /*012c*/ 	.short	0x0100
        /*012e*/ 	.byte	0x08
	.zero		1


	//   ....[11]....
        /*0130*/ 	.word	0x000005e0
        /*0134*/ 	.word	0x000000ff
        /*0138*/ 	.word	0x00000068
        /*013c*/ 	.short	0x0100
        /*013e*/ 	.byte	0x08
	.zero		1


	//   ....[12]....
        /*0140*/ 	.word	0x00001450
        /*0144*/ 	.word	0x00000003
        /*0148*/ 	.word	0x00000000
        /*014c*/ 	.short	0x010a
        /*014e*/ 	.byte	0x3f
	.zero		1


	//   ....[13]....
        /*0150*/ 	.word	0x000014b0
        /*0154*/ 	.word	0x00000003
        /*0158*/ 	.word	0x00000000
        /*015c*/ 	.short	0x010a
        /*015e*/ 	.byte	0x3f
	.zero		1


	//   ....[14]....
        /*0160*/ 	.word	0x00001800
        /*0164*/ 	.word	0x000000ff
        /*0168*/ 	.word	0x00000000
        /*016c*/ 	.short	0x010a
        /*016e*/ 	.byte	0x07
	.zero		1


	//   ....[15]....
        /*0170*/ 	.word	0x00001840
        /*0174*/ 	.word	0x000000ff
        /*0178*/ 	.word	0x00000000
        /*017c*/ 	.short	0x010a
        /*017e*/ 	.byte	0x07
	.zero		1


	//   ....[16]....
        /*0180*/ 	.word	0x00001aa0
        /*0184*/ 	.word	0x000000ff
        /*0188*/ 	.word	0x00000000
        /*018c*/ 	.short	0x0101
        /*018e*/ 	.byte	0x07
	.zero		1


	//   ....[17]....
        /*0190*/ 	.word	0x00001c80
        /*0194*/ 	.word	0x000000ff
        /*0198*/ 	.word	0x00000000
        /*019c*/ 	.short	0x0101
        /*019e*/ 	.byte	0x06
	.zero		1


	//   ....[18]....
        /*01a0*/ 	.word	0x00006e40
        /*01a4*/ 	.word	0x0000000e
        /*01a8*/ 	.word	0x00000028
        /*01ac*/ 	.short	0x010a
        /*01ae*/ 	.byte	0x3f
	.zero		1


	//   ....[19]....
        /*01b0*/ 	.word	0x000071b0
        /*01b4*/ 	.word	0x00000006
        /*01b8*/ 	.word	0x00000068
        /*01bc*/ 	.short	0x0101
        /*01be*/ 	.byte	0x3f
	.zero		1


	//   ....[20]....
        /*01c0*/ 	.word	0x000078d0
        /*01c4*/ 	.word	0x00000007
        /*01c8*/ 	.word	0x00000000
        /*01cc*/ 	.short	0x010a
        /*01ce*/ 	.byte	0x3f
	.zero		1


	//   ....[21]....
        /*01d0*/ 	.word	0x00007950
        /*01d4*/ 	.word	0x00000009
        /*01d8*/ 	.word	0x00000000
        /*01dc*/ 	.short	0x010a
        /*01de*/ 	.byte	0x3f
	.zero		1


	//   ....[22]....
        /*01e0*/ 	.word	0x000079e0
        /*01e4*/ 	.word	0x00000006
        /*01e8*/ 	.word	0x00000000
        /*01ec*/ 	.short	0x010a
        /*01ee*/ 	.byte	0x3f
	.zero		1


	//   ....[23]....
        /*01f0*/ 	.word	0x00007a70
        /*01f4*/ 	.word	0x00000009
        /*01f8*/ 	.word	0x00000000
        /*01fc*/ 	.short	0x010a
        /*01fe*/ 	.byte	0x3f
	.zero		1


	//   ....[24]....
        /*0200*/ 	.word	0x00007b00
        /*0204*/ 	.word	0x00000003
        /*0208*/ 	.word	0x00000000
        /*020c*/ 	.short	0x010a
        /*020e*/ 	.byte	0x3f
	.zero		1


	//   ....[25]....
        /*0210*/ 	.word	0x00007b60
        /*0214*/ 	.word	0x00000003
        /*0218*/ 	.word	0x00000000
        /*021c*/ 	.short	0x010a
        /*021e*/ 	.byte	0x3f
	.zero		1


	//   ....[26]....
        /*0220*/ 	.word	0x00007bc0
        /*0224*/ 	.word	0x00000004
        /*0228*/ 	.word	0x00000000
        /*022c*/ 	.short	0x010a
        /*022e*/ 	.byte	0x3f
	.zero		1


	//   ....[27]....
        /*0230*/ 	.word	0x00007c90
        /*0234*/ 	.word	0x0000000e
        /*0238*/ 	.word	0x00000028
        /*023c*/ 	.short	0x010a
        /*023e*/ 	.byte	0x3f
	.zero		1


	//   ....[28]....
        /*0240*/ 	.word	0x00007d60
        /*0244*/ 	.word	0x00000007
        /*0248*/ 	.word	0x00000000
        /*024c*/ 	.short	0x010a
        /*024e*/ 	.byte	0x3f
	.zero		1


	//   ....[29]....
        /*0250*/ 	.word	0x00007db0
        /*0254*/ 	.word	0x00000009
        /*0258*/ 	.word	0x00000000
        /*025c*/ 	.short	0x010a
        /*025e*/ 	.byte	0x3f
	.zero		1


	//   ....[30]....
        /*0260*/ 	.word	0x00007e00
        /*0264*/ 	.word	0x00000006
        /*0268*/ 	.word	0x00000000
        /*026c*/ 	.short	0x010a
        /*026e*/ 	.byte	0x3f
	.zero		1


	//   ....[31]....
        /*0270*/ 	.word	0x00007e50
        /*0274*/ 	.word	0x00000009
        /*0278*/ 	.word	0x00000000
        /*027c*/ 	.short	0x010a
        /*027e*/ 	.byte	0x3f
	.zero		1


	//----- nvinfo : EIATTR_NUM_MBARRIERS
	.align		4
.L_35:
        /*0280*/ 	.byte	0x03, 0x38
        /*0282*/ 	.short	0x000c


	//----- nvinfo : EIATTR_EXIT_INSTR_OFFSETS
	.align		4
        /*0284*/ 	.byte	0x04, 0x1c
        /*0286*/ 	.short	(.L_37 - .L_36)


	//   ....[0]....
.L_36:
        /*0288*/ 	.word	0x00000680


	//   ....[1]....
        /*028c*/ 	.word	0x00000f40


	//   ....[2]....
        /*0290*/ 	.word	0x00006520


	//   ....[3]....
        /*0294*/ 	.word	0x00006b50


	//   ....[4]....
        /*0298*/ 	.word	0x00007b50


	//----- nvinfo : EIATTR_MAX_THREADS
	.align		4
.L_37:
        /*029c*/ 	.byte	0x04, 0x05
        /*029e*/ 	.short	(.L_39 - .L_38)
.L_38:
        /*02a0*/ 	.word	0x00000180
        /*02a4*/ 	.word	0x00000001
        /*02a8*/ 	.word	0x00000001


	//----- nvinfo : EIATTR_CRS_STACK_SIZE
	.align		4
.L_39:
        /*02ac*/ 	.byte	0x04, 0x1e
        /*02ae*/ 	.short	(.L_41 - .L_40)
.L_40:
        /*02b0*/ 	.word	0x00000000


	//----- nvinfo : EIATTR_CBANK_PARAM_SIZE
	.align		4
.L_41:
        /*02b4*/ 	.byte	0x03, 0x19
        /*02b6*/ 	.short	0x0470


	//----- nvinfo : EIATTR_PARAM_CBANK
	.align		4
        /*02b8*/ 	.byte	0x04, 0x0a
        /*02ba*/ 	.short	(.L_43 - .L_42)
	.align		4
.L_42:
        /*02bc*/ 	.word	index@(.nv.constant0._ZN7cutlass13device_kernelINS_4gemm6kernel13GemmUniversalIN4cute5tupleIJiiiiEEENS1_10collective13CollectiveMmaINS1_34MainloopSm90TmaGmmaWarpSpecializedILi5ENS5_IJNS4_1CILi1EEESB_SB_EEENS1_35KernelTmaWarpSpecializedCooperativeEEENS5_IJNSA_ILi128EEESF_NSA_ILi64EEEEEENS_6half_tENS5_IJlSB_lEEESI_SJ_NS4_8TiledMMAINS4_8MMA_AtomIJNS4_4SM904GMMA26MMA_64x128x16_F32F16F16_SSILNSN_5MajorE0ELSP_0ELNSN_7ScaleInE1ELSQ_1EEEEEENS4_6LayoutINS5_IJNSA_ILi2EEESB_SB_EEENS5_IJSB_NSA_ILi0EEESW_EEEEENS5_IJNS4_10UnderscoreESZ_SZ_EEEEENS4_13SM90_TMA_LOADENS4_14ComposedLayoutINS4_7SwizzleILi3ELi4ELi3EEENS4_18smem_ptr_flag_bitsILi16EEENST_INS5_IJNSA_ILi8EEESG_EEENS5_IJSG_SB_EEEEEEEvNS4_8identityES12_S1C_vS1D_EENS_8epilogue10collective6detail29Sm90TmaWarpSpecializedAdapterINS1G_15DefaultEpilogueISI_SJ_SJ_NS1F_6thread17LinearCombinationISI_Li1EffLNS1K_9ScaleType4KindE0ELNS_15FloatRoundStyleE2ESI_EENS1_15EpilogueDefaultEEEEEvvEEEEvNT_6ParamsE)
        /*02c0*/ 	.short	0x0210
        /*02c2*/ 	.short	0x0470


	//----- nvinfo : EIATTR_SW_WAR
	.align		4
.L_43:
        /*02c4*/ 	.byte	0x04, 0x36
        /*02c6*/ 	.short	(.L_45 - .L_44)
.L_44:
        /*02c8*/ 	.word	0x00000008
.L_45:


//--------------------- .nv.callgraph             --------------------------
	.section	.nv.callgraph,"",@"SHT_CUDA_CALLGRAPH"
	.align	4
	.sectionentsize	8
	.align		4
        /*0000*/ 	.word	0x00000000
	.align		4
        /*0004*/ 	.word	0xffffffff
	.align		4
        /*0008*/ 	.word	index@(_ZN7cutlass13device_kernelINS_4gemm6kernel13GemmUniversalIN4cute5tupleIJiiiiEEENS1_10collective13CollectiveMmaINS1_34MainloopSm90TmaGmmaWarpSpecializedILi5ENS5_IJNS4_1CILi1EEESB_SB_EEENS1_35KernelTmaWarpSpecializedCooperativeEEENS5_IJNSA_ILi128EEESF_NSA_ILi64EEEEEENS_6half_tENS5_IJlSB_lEEESI_SJ_NS4_8TiledMMAINS4_8MMA_AtomIJNS4_4SM904GMMA26MMA_64x128x16_F32F16F16_SSILNSN_5MajorE0ELSP_0ELNSN_7ScaleInE1ELSQ_1EEEEEENS4_6LayoutINS5_IJNSA_ILi2EEESB_SB_EEENS5_IJSB_NSA_ILi0EEESW_EEEEENS5_IJNS4_10UnderscoreESZ_SZ_EEEEENS4_13SM90_TMA_LOADENS4_14ComposedLayoutINS4_7SwizzleILi3ELi4ELi3EEENS4_18smem_ptr_flag_bitsILi16EEENST_INS5_IJNSA_ILi8EEESG_EEENS5_IJSG_SB_EEEEEEEvNS4_8identityES12_S1C_vS1D_EENS_8epilogue10collective6detail29Sm90TmaWarpSpecializedAdapterINS1G_15DefaultEpilogueISI_SJ_SJ_NS1F_6thread17LinearCombinationISI_Li1EffLNS1K_9ScaleType4KindE0ELNS_15FloatRoundStyleE2ESI_EENS1_15EpilogueDefaultEEEEEvvEEEEvNT_6ParamsE)
	.align		4
        /*000c*/ 	.word	index@(__assertfail)
	.align		4
        /*0010*/ 	.word	0x00000000
	.align		4
        /*0014*/ 	.word	0xfffffffe
	.align		4
        /*0018*/ 	.word	0x00000000
	.align		4
        /*001c*/ 	.word	0xfffffffd
	.align		4
        /*0020*/ 	.word	0x00000000
	.align		4
        /*0024*/ 	.word	0xfffffffc


//--------------------- .nv.constant4             --------------------------
	.section	.nv.constant4,"a",@progbits
	.align	8
	.align		8
.nv.constant4:
        /*0000*/ 	.dword	__assertfail
	.align		8
        /*0008*/ 	.dword	__unnamed_1
	.align		8
        /*0010*/ 	.dword	_ZN40_INTERNAL_5b5e7db5_4_k_cu_e6fe447a_187634cuda3std3__45__cpo5beginE
	.align		8
        /*0018*/ 	.dword	_ZN40_INTERNAL_5b5e7db5_4_k_cu_e6fe447a_187634cuda3std3__45__cpo3endE
	.align		8
        /*0020*/ 	.dword	_ZN40_INTERNAL_5b5e7db5_4_k_cu_e6fe447a_187634cuda3std3__45__cpo6cbeginE
	.align		8
        /*0028*/ 	.dword	_ZN40_INTERNAL_5b5e7db5_4_k_cu_e6fe447a_187634cuda3std3__45__cpo4cendE
	.align		8
        /*0030*/ 	.dword	_ZN40_INTERNAL_5b5e7db5_4_k_cu_e6fe447a_187634cuda3std3__442_GLOBAL__N__5b5e7db5_4_k_cu_e6fe447a_187636ignoreE
	.align		8
        /*0038*/ 	.dword	_ZN40_INTERNAL_5b5e7db5_4_k_cu_e6fe447a_187634cuda3std3__419piecewise_constructE
	.align		8
        /*0040*/ 	.dword	_ZN40_INTERNAL_5b5e7db5_4_k_cu_e6fe447a_187634cuda3std3__48in_placeE
	.align		8
        /*0048*/ 	.dword	_ZN40_INTERNAL_5b5e7db5_4_k_cu_e6fe447a_187634cuda3std6ranges3__45__cpo4swapE
	.align		8
        /*0050*/ 	.dword	_ZN40_INTERNAL_5b5e7db5_4_k_cu_e6fe447a_187634cuda3std6ranges3__45__cpo9iter_moveE
	.align		8
        /*0058*/ 	.dword	_ZN40_INTERNAL_5b5e7db5_4_k_cu_e6fe447a_187634cute7productE
	.align		8
        /*0060*/ 	.dword	_ZN40_INTERNAL_5b5e7db5_4_k_cu_e6fe447a_187634cute1_E
	.align		8
        /*0068*/ 	.dword	$str$22
	.align		8
        /*0070*/ 	.dword	$str$23


//--------------------- .text._ZN7cutlass13device_kernelINS_4gemm6kernel13GemmUniversalIN4cute5tupleIJiiiiEEENS1_10collective13CollectiveMmaINS1_34MainloopSm90TmaGmmaWarpSpecializedILi5ENS5_IJNS4_1CILi1EEESB_SB_EEENS1_35KernelTmaWarpSpecializedCooperativeEEENS5_IJNSA_ILi128EEESF_NSA_ILi64EEEEEENS_6half_tENS5_IJlSB_lEEESI_SJ_NS4_8TiledMMAINS4_8MMA_AtomIJNS4_4SM904GMMA26MMA_64x128x16_F32F16F16_SSILNSN_5MajorE0ELSP_0ELNSN_7ScaleInE1ELSQ_1EEEEEENS4_6LayoutINS5_IJNSA_ILi2EEESB_SB_EEENS5_IJSB_NSA_ILi0EEESW_EEEEENS5_IJNS4_10UnderscoreESZ_SZ_EEEEENS4_13SM90_TMA_LOADENS4_14ComposedLayoutINS4_7SwizzleILi3ELi4ELi3EEENS4_18smem_ptr_flag_bitsILi16EEENST_INS5_IJNSA_ILi8EEESG_EEENS5_IJSG_SB_EEEEEEEvNS4_8identityES12_S1C_vS1D_EENS_8epilogue10collective6detail29Sm90TmaWarpSpecializedAdapterINS1G_15DefaultEpilogueISI_SJ_SJ_NS1F_6thread17LinearCombinationISI_Li1EffLNS1K_9ScaleType4KindE0ELNS_15FloatRoundStyleE2ESI_EENS1_15EpilogueDefaultEEEEEvvEEEEvNT_6ParamsE --------------------------
	.section	.text._ZN7cutlass13device_kernelINS_4gemm6kernel13GemmUniversalIN4cute5tupleIJiiiiEEENS1_10collective13CollectiveMmaINS1_34MainloopSm90TmaGmmaWarpSpecializedILi5ENS5_IJNS4_1CILi1EEESB_SB_EEENS1_35KernelTmaWarpSpecializedCooperativeEEENS5_IJNSA_ILi128EEESF_NSA_ILi64EEEEEENS_6half_tENS5_IJlSB_lEEESI_SJ_NS4_8TiledMMAINS4_8MMA_AtomIJNS4_4SM904GMMA26MMA_64x128x16_F32F16F16_SSILNSN_5MajorE0ELSP_0ELNSN_7ScaleInE1ELSQ_1EEEEEENS4_6LayoutINS5_IJNSA_ILi2EEESB_SB_EEENS5_IJSB_NSA_ILi0EEESW_EEEEENS5_IJNS4_10UnderscoreESZ_SZ_EEEEENS4_13SM90_TMA_LOADENS4_14ComposedLayoutINS4_7SwizzleILi3ELi4ELi3EEENS4_18smem_ptr_flag_bitsILi16EEENST_INS5_IJNSA_ILi8EEESG_EEENS5_IJSG_SB_EEEEEEEvNS4_8identityES12_S1C_vS1D_EENS_8epilogue10collective6detail29Sm90TmaWarpSpecializedAdapterINS1G_15DefaultEpilogueISI_SJ_SJ_NS1F_6thread17LinearCombinationISI_Li1EffLNS1K_9ScaleType4KindE0ELNS_15FloatRoundStyleE2ESI_EENS1_15EpilogueDefaultEEEEEvvEEEEvNT_6ParamsE,"ax",@progbits
	.align	128
.text._ZN7cutlass13device_kernelINS_4gemm6kernel13GemmUniversalIN4cute5tupleIJiiiiEEENS1_10collective13CollectiveMmaINS1_34MainloopSm90TmaGmmaWarpSpecializedILi5ENS5_IJNS4_1CILi1EEESB_SB_EEENS1_35KernelTmaWarpSpecializedCooperativeEEENS5_IJNSA_ILi128EEESF_NSA_ILi64EEEEEENS_6half_tENS5_IJlSB_lEEESI_SJ_NS4_8TiledMMAINS4_8MMA_AtomIJNS4_4SM904GMMA26MMA_64x128x16_F32F16F16_SSILNSN_5MajorE0ELSP_0ELNSN_7ScaleInE1ELSQ_1EEEEEENS4_6LayoutINS5_IJNSA_ILi2EEESB_SB_EEENS5_IJSB_NSA_ILi0EEESW_EEEEENS5_IJNS4_10UnderscoreESZ_SZ_EEEEENS4_13SM90_TMA_LOADENS4_14ComposedLayoutINS4_7SwizzleILi3ELi4ELi3EEENS4_18smem_ptr_flag_bitsILi16EEENST_INS5_IJNSA_ILi8EEESG_EEENS5_IJSG_SB_EEEEEEEvNS4_8identityES12_S1C_vS1D_EENS_8epilogue10collective6detail29Sm90TmaWarpSpecializedAdapterINS1G_15DefaultEpilogueISI_SJ_SJ_NS1F_6thread17LinearCombinationISI_Li1EffLNS1K_9ScaleType4KindE0ELNS_15FloatRoundStyleE2ESI_EENS1_15EpilogueDefaultEEEEEvvEEEEvNT_6ParamsE:
        .type           _ZN7cutlass13device_kernelINS_4gemm6kernel13GemmUniversalIN4cute5tupleIJiiiiEEENS1_10collective13CollectiveMmaINS1_34MainloopSm90TmaGmmaWarpSpecializedILi5ENS5_IJNS4_1CILi1EEESB_SB_EEENS1_35KernelTmaWarpSpecializedCooperativeEEENS5_IJNSA_ILi128EEESF_NSA_ILi64EEEEEENS_6half_tENS5_IJlSB_lEEESI_SJ_NS4_8TiledMMAINS4_8MMA_AtomIJNS4_4SM904GMMA26MMA_64x128x16_F32F16F16_SSILNSN_5MajorE0ELSP_0ELNSN_7ScaleInE1ELSQ_1EEEEEENS4_6LayoutINS5_IJNSA_ILi2EEESB_SB_EEENS5_IJSB_NSA_ILi0EEESW_EEEEENS5_IJNS4_10UnderscoreESZ_SZ_EEEEENS4_13SM90_TMA_LOADENS4_14ComposedLayoutINS4_7SwizzleILi3ELi4ELi3EEENS4_18smem_ptr_flag_bitsILi16EEENST_INS5_IJNSA_ILi8EEESG_EEENS5_IJSG_SB_EEEEEEEvNS4_8identityES12_S1C_vS1D_EENS_8epilogue10collective6detail29Sm90TmaWarpSpecializedAdapterINS1G_15DefaultEpilogueISI_SJ_SJ_NS1F_6thread17LinearCombinationISI_Li1EffLNS1K_9ScaleType4KindE0ELNS_15FloatRoundStyleE2ESI_EENS1_15EpilogueDefaultEEEEEvvEEEEvNT_6ParamsE,@function
        .size           _ZN7cutlass13device_kernelINS_4gemm6kernel13GemmUniversalIN4cute5tupleIJiiiiEEENS1_10collective13CollectiveMmaINS1_34MainloopSm90TmaGmmaWarpSpecializedILi5ENS5_IJNS4_1CILi1EEESB_SB_EEENS1_35KernelTmaWarpSpecializedCooperativeEEENS5_IJNSA_ILi128EEESF_NSA_ILi64EEEEEENS_6half_tENS5_IJlSB_lEEESI_SJ_NS4_8TiledMMAINS4_8MMA_AtomIJNS4_4SM904GMMA26MMA_64x128x16_F32F16F16_SSILNSN_5MajorE0ELSP_0ELNSN_7ScaleInE1ELSQ_1EEEEEENS4_6LayoutINS5_IJNSA_ILi2EEESB_SB_EEENS5_IJSB_NSA_ILi0EEESW_EEEEENS5_IJNS4_10UnderscoreESZ_SZ_EEEEENS4_13SM90_TMA_LOADENS4_14ComposedLayoutINS4_7SwizzleILi3ELi4ELi3EEENS4_18smem_ptr_flag_bitsILi16EEENST_INS5_IJNSA_ILi8EEESG_EEENS5_IJSG_SB_EEEEEEEvNS4_8identityES12_S1C_vS1D_EENS_8epilogue10collective6detail29Sm90TmaWarpSpecializedAdapterINS1G_15DefaultEpilogueISI_SJ_SJ_NS1F_6thread17LinearCombinationISI_Li1EffLNS1K_9ScaleType4KindE0ELNS_15FloatRoundStyleE2ESI_EENS1_15EpilogueDefaultEEEEEvvEEEEvNT_6ParamsE,(.L_x_196 - _ZN7cutlass13device_kernelINS_4gemm6kernel13GemmUniversalIN4cute5tupleIJiiiiEEENS1_10collective13CollectiveMmaINS1_34MainloopSm90TmaGmmaWarpSpecializedILi5ENS5_IJNS4_1CILi1EEESB_SB_EEENS1_35KernelTmaWarpSpecializedCooperativeEEENS5_IJNSA_ILi128EEESF_NSA_ILi64EEEEEENS_6half_tENS5_IJlSB_lEEESI_SJ_NS4_8TiledMMAINS4_8MMA_AtomIJNS4_4SM904GMMA26MMA_64x128x16_F32F16F16_SSILNSN_5MajorE0ELSP_0ELNSN_7ScaleInE1ELSQ_1EEEEEENS4_6LayoutINS5_IJNSA_ILi2EEESB_SB_EEENS5_IJSB_NSA_ILi0EEESW_EEEEENS5_IJNS4_10UnderscoreESZ_SZ_EEEEENS4_13SM90_TMA_LOADENS4_14ComposedLayoutINS4_7SwizzleILi3ELi4ELi3EEENS4_18smem_ptr_flag_bitsILi16EEENST_INS5_IJNSA_ILi8EEESG_EEENS5_IJSG_SB_EEEEEEEvNS4_8identityES12_S1C_vS1D_EENS_8epilogue10collective6detail29Sm90TmaWarpSpecializedAdapterINS1G_15DefaultEpilogueISI_SJ_SJ_NS1F_6thread17LinearCombinationISI_Li1EffLNS1K_9ScaleType4KindE0ELNS_15FloatRoundStyleE2ESI_EENS1_15EpilogueDefaultEEEEEvvEEEEvNT_6ParamsE)
        .other          _ZN7cutlass13device_kernelINS_4gemm6kernel13GemmUniversalIN4cute5tupleIJiiiiEEENS1_10collective13CollectiveMmaINS1_34MainloopSm90TmaGmmaWarpSpecializedILi5ENS5_IJNS4_1CILi1EEESB_SB_EEENS1_35KernelTmaWarpSpecializedCooperativeEEENS5_IJNSA_ILi128EEESF_NSA_ILi64EEEEEENS_6half_tENS5_IJlSB_lEEESI_SJ_NS4_8TiledMMAINS4_8MMA_AtomIJNS4_4SM904GMMA26MMA_64x128x16_F32F16F16_SSILNSN_5MajorE0ELSP_0ELNSN_7ScaleInE1ELSQ_1EEEEEENS4_6LayoutINS5_IJNSA_ILi2EEESB_SB_EEENS5_IJSB_NSA_ILi0EEESW_EEEEENS5_IJNS4_10UnderscoreESZ_SZ_EEEEENS4_13SM90_TMA_LOADENS4_14ComposedLayoutINS4_7SwizzleILi3ELi4ELi3EEENS4_18smem_ptr_flag_bitsILi16EEENST_INS5_IJNSA_ILi8EEESG_EEENS5_IJSG_SB_EEEEEEEvNS4_8identityES12_S1C_vS1D_EENS_8epilogue10collective6detail29Sm90TmaWarpSpecializedAdapterINS1G_15DefaultEpilogueISI_SJ_SJ_NS1F_6thread17LinearCombinationISI_Li1EffLNS1K_9ScaleType4KindE0ELNS_15FloatRoundStyleE2ESI_EENS1_15EpilogueDefaultEEEEEvvEEEEvNT_6ParamsE,@"STO_CUDA_ENTRY STV_DEFAULT"
_ZN7cutlass13device_kernelINS_4gemm6kernel13GemmUniversalIN4cute5tupleIJiiiiEEENS1_10collective13CollectiveMmaINS1_34MainloopSm90TmaGmmaWarpSpecializedILi5ENS5_IJNS4_1CILi1EEESB_SB_EEENS1_35KernelTmaWarpSpecializedCooperativeEEENS5_IJNSA_ILi128EEESF_NSA_ILi64EEEEEENS_6half_tENS5_IJlSB_lEEESI_SJ_NS4_8TiledMMAINS4_8MMA_AtomIJNS4_4SM904GMMA26MMA_64x128x16_F32F16F16_SSILNSN_5MajorE0ELSP_0ELNSN_7ScaleInE1ELSQ_1EEEEEENS4_6LayoutINS5_IJNSA_ILi2EEESB_SB_EEENS5_IJSB_NSA_ILi0EEESW_EEEEENS5_IJNS4_10UnderscoreESZ_SZ_EEEEENS4_13SM90_TMA_LOADENS4_14ComposedLayoutINS4_7SwizzleILi3ELi4ELi3EEENS4_18smem_ptr_flag_bitsILi16EEENST_INS5_IJNSA_ILi8EEESG_EEENS5_IJSG_SB_EEEEEEEvNS4_8identityES12_S1C_vS1D_EENS_8epilogue10collective6detail29Sm90TmaWarpSpecializedAdapterINS1G_15DefaultEpilogueISI_SJ_SJ_NS1F_6thread17LinearCombinationISI_Li1EffLNS1K_9ScaleType4KindE0ELNS_15FloatRoundStyleE2ESI_EENS1_15EpilogueDefaultEEEEEvvEEEEvNT_6ParamsE:
[----:B------:R-:W0:Y:S01]  /*0000*/  LDC R1, c[0x0][0x28] ;  /* 0x00000a00ff017b82 */ /* 0x000e220000000800 */
[----:B------:R-:W1:Y:S01]  /*0010*/  S2R R3, SR_TID.X ;  /* 0x0000000000037919 */ /* 0x000e620000002100 */
[----:B------:R-:W-:Y:S01]  /*0020*/  ELECT P0, URZ, PT ;  /* 0x00000000003f782f */ /* 0x000fe20003800000 */
[----:B------:R-:W-:Y:S01]  /*0030*/  BSSY B0, `(.L_x_0) ;  /* 0x000000f000007945 */ /* 0x000fe20003800000 */
[--C-:B-1----:R-:W-:Y:S02]  /*0040*/  SHF.R.U32.HI R0, RZ, 0x5, R3.reuse ;  /* 0x00000005ff007819 */ /* 0x102fe40000011603 */
[----:B------:R-:W-:-:S03]  /*0050*/  SHF.R.U32.HI R14, RZ, 0x7, R3 ;  /* 0x00000007ff0e7819 */ /* 0x000fc60000011603 */
[----:B------:R-:W1:Y:S04]  /*0060*/  SHFL.IDX PT, R4, R0, RZ, 0x1f ;  /* 0x00001fff00047589 */ /* 0x000e6800000e0000 */
[----:B------:R2:W3:Y:S01]  /*0070*/  SHFL.IDX PT, R10, R14, RZ, 0x1f ;  /* 0x00001fff0e0a7589 */ /* 0x0004e200000e0000 */
[----:B-1----:R-:W-:-:S13]  /*0080*/  ISETP.NE.OR P0, PT, R4, RZ, !P0 ;  /* 0x000000ff0400720c */ /* 0x002fda0004705670 */
[----:B0-23--:R-:W-:Y:S05]  /*0090*/  @P0 BRA `(.L_x_1) ;  /* 0x0000000000200947 */ /* 0x00dfea0003800000 */
[----:B------:R-:W-:Y:S02]  /*00a0*/  ULDC.64 UR4, c[0x0][0x198] ;  /* 0x0000660000047ab9 */ /* 0x000fe40000000a00 */
[----:B------:R-:W-:Y:S02]  /*00b0*/  UIADD3 UR6, UP0, UR4, 0xf0, URZ ;  /* 0x000000f004067890 */ /* 0x000fe4000ff1e03f */
[----:B------:R-:W-:Y:S02]  /*00c0*/  UIADD3 UR4, UP1, UR4, 0x1f0, URZ ;  /* 0x000001f004047890 */ /* 0x000fe4000ff3e03f */
[----:B------:R-:W-:Y:S02]  /*00d0*/  UIADD3.X UR7, URZ, UR5, URZ, UP0, !UPT ;  /* 0x000000053f077290 */ /* 0x000fe400087fe43f */
[----:B------:R-:W-:-:S07]  /*00e0*/  UIADD3.X UR5, URZ, UR5, URZ, UP1, !UPT ;  /* 0x000000053f057290 */ /* 0x000fce0008ffe43f */
[----:B------:R0:W-:Y:S02]  /*00f0*/  UTMACCTL.PF [UR6] ;  /* 0x00000000060079b9 */ /* 0x0001e40008040000 */
[----:B------:R0:W-:Y:S02]  /*0100*/  UTMACCTL.PF [UR4] ;  /* 0x00000000040079b9 */ /* 0x0001e40008040000 */
[----:B0-----:R-:W-:Y:S01]  /*0110*/  NOP ;  /* 0x0000000000007918 */ /* 0x001fe20000000000 */
.L_x_1:
[----:B------:R-:W-:Y:S05]  /*0120*/  BSYNC B0 ;  /* 0x0000000000007941 */ /* 0x000fea0003800000 */
.L_x_0:
[----:B------:R-:W0:Y:S02]  /*0130*/  SHFL.IDX PT, R2, R0, RZ, 0x1f ;  /* 0x00001fff00027589 */ /* 0x000e2400000e0000 */
[----:B0-----:R-:W-:-:S13]  /*0140*/  ISETP.NE.AND P0, PT, R2, RZ, PT ;  /* 0x000000ff0200720c */ /* 0x001fda0003f05270 */
[----:B------:R-:W-:Y:S05]  /*0150*/  @P0 BRA `(.L_x_2) ;  /* 0x0000000000600947 */ /* 0x000fea0003800000 */
[----:B------:R-:W0:Y:S01]  /*0160*/  S2UR UR8, SR_CgaCtaId ;  /* 0x00000000000879c3 */ /* 0x000e220000008800 */
[----:B------:R-:W-:Y:S01]  /*0170*/  UMOV UR4, 0x400 ;  /* 0x0000040000047882 */ /* 0x000fe20000000000 */
[----:B------:R-:W-:Y:S01]  /*0180*/  UMOV UR5, 0x1 ;  /* 0x0000000100057882 */ /* 0x000fe20000000000 */
[----:B------:R-:W-:Y:S01]  /*0190*/  UMOV UR6, 0x100 ;  /* 0x0000010000067882 */ /* 0x000fe20000000000 */
[----:B------:R-:W-:Y:S01]  /*01a0*/  ELECT P0, URZ, PT ;  /* 0x00000000003f782f */ /* 0x000fe20003800000 */
[----:B------:R-:W-:-:S04]  /*01b0*/  UIADD3 UR6, -UR6, 0x100000, URZ ;  /* 0x0010000006067890 */ /* 0x000fc8000fffe13f */
[----:B------:R-:W-:Y:S02]  /*01c0*/  USHF.L.U32 UR7, UR6, 0xb, URZ ;  /* 0x0000000b06077899 */ /* 0x000fe4000800063f */
[----:B------:R-:W-:Y:S02]  /*01d0*/  USHF.L.U32 UR6, UR6, 0x1, URZ ;  /* 0x0000000106067899 */ /* 0x000fe4000800063f */
[----:B0-----:R-:W-:Y:S02]  /*01e0*/  ULEA UR8, UR8, UR4, 0x18 ;  /* 0x0000000408087291 */ /* 0x001fe4000f8ec03f */
[----:B------:R-:W-:-:S04]  /*01f0*/  UIADD3 UR4, -UR5, 0x100000, URZ ;  /* 0x0010000005047890 */ /* 0x000fc8000fffe13f */
[----:B------:R-:W-:Y:S02]  /*0200*/  USHF.L.U32 UR5, UR4, 0xb, URZ ;  /* 0x0000000b04057899 */ /* 0x000fe4000800063f */
[----:B------:R-:W-:Y:S01]  /*0210*/  USHF.L.U32 UR4, UR4, 0x1, URZ ;  /* 0x0000000104047899 */ /* 0x000fe2000800063f */
[----:B------:R-:W0:Y:S11]  /*0220*/  FENCE.VIEW.ASYNC.S ;  /* 0x00000000000073c6 */ /* 0x000e360000000000 */
[----:B0-----:R0:W1:Y:S01]  /*0230*/  SYNCS.EXCH.64 URZ, [UR8], UR4 ;  /* 0x00000004083f75b2 */ /* 0x0010620008000100 */
[----:B------:R0:W2:Y:S01]  /*0240*/  SYNCS.EXCH.64 URZ, [UR8+0x28], UR6 ;  /* 0x00002806083f75b2 */ /* 0x0000a20008000100 */
[----:B------:R0:W3:Y:S01]  /*0250*/  SYNCS.EXCH.64 URZ, [UR8+0x8], UR4 ;  /* 0x00000804083f75b2 */ /* 0x0000e20008000100 */
[----:B------:R0:W4:Y:S01]  /*0260*/  SYNCS.EXCH.64 URZ, [UR8+0x30], UR6 ;  /* 0x00003006083f75b2 */ /* 0x0001220008000100 */
[----:B------:R0:W0:Y:S01]  /*0270*/  SYNCS.EXCH.64 URZ, [UR8+0x10], UR4 ;  /* 0x00001004083f75b2 */ /* 0x0000220008000100 */
[----:B------:R0:W0:Y:S01]  /*0280*/  SYNCS.EXCH.64 URZ, [UR8+0x38], UR6 ;  /* 0x00003806083f75b2 */ /* 0x0000220008000100 */
[----:B------:R0:W0:Y:S01]  /*0290*/  SYNCS.EXCH.64 URZ, [UR8+0x18], UR4 ;  /* 0x00001804083f75b2 */ /* 0x0000220008000100 */
[----:B------:R0:W0:Y:S01]  /*02a0*/  SYNCS.EXCH.64 URZ, [UR8+0x40], UR6 ;  /* 0x00004006083f75b2 */ /* 0x0000220008000100 */
[----:B------:R0:W0:Y:S01]  /*02b0*/  SYNCS.EXCH.64 URZ, [UR8+0x20], UR4 ;  /* 0x00002004083f75b2 */ /* 0x0000220008000100 */
[----:B------:R0:W0:Y:S01]  /*02c0*/  SYNCS.EXCH.64 URZ, [UR8+0x48], UR6 ;  /* 0x00004806083f75b2 */ /* 0x0000220008000100 */
[----:B------:R-:W-:Y:S01]  /*02d0*/  NOP ;  /* 0x0000000000007918 */ /* 0x000fe20000000000 */
.L_x_2:
[----:B------:R-:W5:Y:S01]  /*02e0*/  SHFL.IDX PT, R0, R0, RZ, 0x1f ;  /* 0x00001fff00007589 */ /* 0x000f6200000e0000 */
[----:B------:R-:W-:Y:S01]  /*02f0*/  ELECT P0, URZ, PT ;  /* 0x00000000003f782f */ /* 0x000fe20003800000 */
[----:B------:R-:W1:Y:S01]  /*0300*/  LDC R2, c[0x0][0x65c] ;  /* 0x00019700ff027b82 */ /* 0x000e620000000800 */
[----:B------:R-:W-:Y:S01]  /*0310*/  SHF.R.S32.HI R7, RZ, 0x1f, R4 ;  /* 0x0000001fff077819 */ /* 0x000fe20000011404 */
[----:B------:R-:W2:Y:S01]  /*0320*/  S2R R5, SR_CTAID.Y ;  /* 0x0000000000057919 */ /* 0x000ea20000002600 */
[----:B0-----:R-:W-:Y:S01]  /*0330*/  UMOV UR4, 0x20 ;  /* 0x0000002000047882 */ /* 0x001fe20000000000 */
[----:B------:R-:W-:Y:S01]  /*0340*/  NOP ;  /* 0x0000000000007918 */ /* 0x000fe20000000000 */
[----:B------:R-:W-:Y:S01]  /*0350*/  LEA.HI R7, R7, R4, RZ, 0x2 ;  /* 0x0000000407077211 */ /* 0x000fe200078f10ff */
[----:B------:R-:W0:Y:S01]  /*0360*/  S2R R6, SR_CTAID.X ;  /* 0x0000000000067919 */ /* 0x000e220000002500 */
[----:B------:R-:W-:Y:S01]  /*0370*/  ISETP.NE.AND P2, PT, R10, RZ, PT ;  /* 0x000000ff0a00720c */ /* 0x000fe20003f45270 */
[----:B------:R-:W-:Y:S01]  /*0380*/  NOP ;  /* 0x0000000000007918 */ /* 0x000fe20000000000 */
[----:B------:R-:W-:-:S02]  /*0390*/  LOP3.LUT R7, R7, 0xfffffffc, RZ, 0xc0, !PT ;  /* 0xfffffffc07077812 */ /* 0x000fc400078ec0ff */
[----:B-----5:R-:W-:Y:S02]  /*03a0*/  ISETP.NE.OR P0, PT, R0, RZ, !P0 ;  /* 0x000000ff0000720c */ /* 0x020fe40004705670 */
[----:B-1----:R-:W-:-:S04]  /*03b0*/  ISETP.NE.AND P3, PT, R2, 0x1, PT ;  /* 0x000000010200780c */ /* 0x002fc80003f65270 */
[----:B------:R-:W-:Y:S01]  /*03c0*/  P2R R0, PR, RZ, 0x8 ;  /* 0x00000008ff007803 */ /* 0x000fe20000000000 */
[----:B------:R-:W-:Y:S01]  /*03d0*/  IMAD.IADD R0, R4, 0x1, -R7 ;  /* 0x0000000104007824 */ /* 0x000fe200078e0a07 */
[----:B------:R-:W-:Y:S01]  /*03e0*/  LOP3.LUT R4, R3, 0x7f, RZ, 0xc0, !PT ;  /* 0x0000007f03047812 */ /* 0x000fe200078ec0ff */
[----:B------:R-:W-:-:S03]  /*03f0*/  IMAD.MOV.U32 R7, RZ, RZ, RZ ;  /* 0x000000ffff077224 */ /* 0x000fc600078e00ff */
[----:B------:R-:W-:Y:S01]  /*0400*/  ISETP.NE.AND P1, PT, R0, 0x3, PT ;  /* 0x000000030000780c */ /* 0x000fe20003f25270 */
[----:B------:R-:W-:Y:S01]  /*0410*/  VOTEU.ALL UP0, P0 ;  /* 0x00000000003f7886 */ /* 0x000fe20000000000 */
[----:B------:R-:W-:Y:S01]  /*0420*/  VOTEU.ALL UP1, P0 ;  /* 0x00000000003f7886 */ /* 0x000fe20000020000 */
[----:B------:R-:W0:Y:S01]  /*0430*/  @P3 LDC R17, c[0x0][0x10] ;  /* 0x00000400ff113b82 */ /* 0x000e220000000800 */
[----:B--2---:R-:W-:Y:S02]  /*0440*/  @P3 IMAD.MOV.U32 R8, RZ, RZ, R5 ;  /* 0x000000ffff083224 */ /* 0x004fe400078e0005 */
[----:B------:R-:W-:Y:S01]  /*0450*/  @!UP0 UMOV UR6, 0x400 ;  /* 0x0000040000068882 */ /* 0x000fe20000000000 */
[----:B------:R-:W-:-:S04]  /*0460*/  @!UP0 UIADD3 UR4, -UR4, 0x100000, URZ ;  /* 0x0010000004048890 */ /* 0x000fc8000fffe13f */
[----:B------:R-:W-:Y:S02]  /*0470*/  @!UP0 USHF.L.U32 UR5, UR4, 0xb, URZ ;  /* 0x0000000b04058899 */ /* 0x000fe4000800063f */
[----:B------:R-:W-:Y:S01]  /*0480*/  @!UP0 USHF.L.U32 UR4, UR4, 0x1, URZ ;  /* 0x0000000104048899 */ /* 0x000fe2000800063f */
[----:B------:R-:W-:Y:S01]  /*0490*/  @P3 IMAD.MOV.U32 R9, RZ, RZ, RZ ;  /* 0x000000ffff093224 */ /* 0x000fe200078e00ff */
[----:B------:R-:W1:Y:S08]  /*04a0*/  @!UP0 S2UR UR7, SR_CgaCtaId ;  /* 0x00000000000789c3 */ /* 0x000e700000008800 */
[----:B------:R-:W2:Y:S01]  /*04b0*/  @!P3 LDC R11, c[0x0][0xc] ;  /* 0x00000300ff0bbb82 */ /* 0x000ea20000000800 */
[----:B0-----:R-:W-:Y:S01]  /*04c0*/  @P3 IMAD.WIDE.U32 R16, R6, R17, R8 ;  /* 0x0000001106103225 */ /* 0x001fe200078e0008 */
[----:B-1----:R-:W-:Y:S01]  /*04d0*/  @!UP0 ULEA UR8, UR7, UR6, 0x18 ;  /* 0x0000000607088291 */ /* 0x002fe2000f8ec03f */
[----:B------:R-:W-:-:S02]  /*04e0*/  VOTEU.ALL UP0, P0 ;  /* 0x00000000003f7886 */ /* 0x000fc40000000000 */
[----:B------:R-:W-:Y:S01]  /*04f0*/  ULDC UR6, c[0x0][0xc] ;  /* 0x0000030000067ab9 */ /* 0x000fe20000000800 */
[----:B------:R-:W-:Y:S01]  /*0500*/  ISETP.EQ.OR P0, PT, R0, RZ, !P1 ;  /* 0x000000ff0000720c */ /* 0x000fe20004f02670 */
[----:B------:R-:W-:-:S03]  /*0510*/  ULDC UR7, c[0x0][0x10] ;  /* 0x0000040000077ab9 */ /* 0x000fc60000000800 */
[C---:B------:R-:W-:Y:S01]  /*0520*/  ISETP.EQ.AND P0, PT, R10.reuse, RZ, P0 ;  /* 0x000000ff0a00720c */ /* 0x040fe20000702270 */
[----:B------:R-:W-:Y:S02]  /*0530*/  VIADD R10, R10, 0xffffffff ;  /* 0xffffffff0a0a7836 */ /* 0x000fe40000000000 */
[----:B--2---:R-:W-:Y:S01]  /*0540*/  @!P3 IMAD.WIDE.U32 R8, R11, R5, R6 ;  /* 0x000000050b08b225 */ /* 0x004fe200078e0006 */
[----:B------:R-:W0:Y:S02]  /*0550*/  FENCE.VIEW.ASYNC.S ;  /* 0x00000000000073c6 */ /* 0x000e240000000000 */
[----:B0-----:R-:W3:Y:S01]  /*0560*/  @!UP0 SYNCS.EXCH.64 URZ, [UR8+0x60], UR4 ;  /* 0x00006004083f85b2 */ /* 0x001ee20008000100 */
[----:B------:R-:W-:Y:S01]  /*0570*/  SEL R18, RZ, 0x1, !P0 ;  /* 0x00000001ff127807 */ /* 0x000fe20004000000 */
[----:B------:R-:W-:Y:S01]  /*0580*/  @P3 IMAD.MOV.U32 R11, RZ, RZ, RZ ;  /* 0x000000ffff0b3224 */ /* 0x000fe200078e00ff */
[----:B------:R-:W-:Y:S01]  /*0590*/  ISETP.GE.U32.AND P1, PT, R10, 0x2, PT ;  /* 0x000000020a00780c */ /* 0x000fe20003f26070 */
[----:B------:R-:W-:-:S02]  /*05a0*/  @!P3 IMAD.MOV.U32 R16, RZ, RZ, R8 ;  /* 0x000000ffff10b224 */ /* 0x000fc400078e0008 */
[----:B------:R-:W-:Y:S01]  /*05b0*/  @P3 IMAD.IADD R17, R17, 0x1, R11 ;  /* 0x0000000111113824 */ /* 0x000fe200078e020b */
[----:B------:R-:W-:Y:S01]  /*05c0*/  SEL R18, R18, 0x2, P1 ;  /* 0x0000000212127807 */ /* 0x000fe20000800000 */
[----:B------:R-:W-:Y:S01]  /*05d0*/  @!P3 IMAD.MOV.U32 R17, RZ, RZ, R9 ;  /* 0x000000ffff11b224 */ /* 0x000fe200078e0009 */
[----:B------:R0:W3:Y:S01]  /*05e0*/  @!UP1 SYNCS.EXCH.64 URZ, [UR8+0x68], UR4 ;  /* 0x00006804083f95b2 */ /* 0x0000e20008000100 */
[----:B------:R-:W-:Y:S01]  /*05f0*/  NOP ;  /* 0x0000000000007918 */ /* 0x000fe20000000000 */
[----:B0-----:R-:W-:-:S03]  /*0600*/  UIMAD.WIDE.U32 UR4, UR6, UR7, URZ ;  /* 0x00000007060472a5 */ /* 0x001fc6000f8e003f */
[----:B------:R-:W-:Y:S02]  /*0610*/  ULDC UR6, c[0x0][0x14] ;  /* 0x0000050000067ab9 */ /* 0x000fe40000000800 */
[----:B------:R-:W-:Y:S02]  /*0620*/  UIMAD.WIDE.U32 UR36, UR4, UR6, URZ ;  /* 0x00000006042472a5 */ /* 0x000fe4000f8e003f */
[----:B------:R-:W-:-:S04]  /*0630*/  UIMAD UR42, UR5, UR6, URZ ;  /* 0x00000006052a72a4 */ /* 0x000fc8000f8e023f */
[----:B------:R-:W-:Y:S01]  /*0640*/  UIADD3 UR42, UR37, UR42, URZ ;  /* 0x0000002a252a7290 */ /* 0x000fe2000fffe03f */
[----:B---34-:R-:W-:Y:S06]  /*0650*/  BAR.SYNC.DEFER_BLOCKING 0x0 ;  /* 0x0000000000007b1d */ /* 0x018fec0000010000 */
[----:B------:R-:W-:Y:S05]  /*0660*/  @!P2 BRA `(.L_x_3) ;  /* 0x0000005c00b0a947 */ /* 0x000fea0003800000 */
[----:B------:R-:W-:-:S13]  /*0670*/  ISETP.GT.U32.AND P0, PT, R10, 0x1, PT ;  /* 0x000000010a00780c */ /* 0x000fda0003f04070 */
[----:B------:R-:W-:Y:S05]  /*0680*/  @P0 EXIT ;  /* 0x000000000000094d */ /* 0x000fea0003800000 */
[----:B------:R-:W-:Y:S01]  /*0690*/  ULDC.64 UR4, c[0x0][0x650] ;  /* 0x0001940000047ab9 */ /* 0x000fe20000000a00 */
[----:B------:R-:W-:Y:S01]  /*06a0*/  PRMT R0, RZ, 0x7610, R0 ;  /* 0x00007610ff007816 */ /* 0x000fe20000000000 */
[----:B------:R-:W-:Y:S01]  /*06b0*/  IMAD.MOV.U32 R101, RZ, RZ, -0x1 ;  /* 0xffffffffff657424 */ /* 0x000fe200078e00ff */
[----:B------:R-:W-:Y:S01]  /*06c0*/  ISETP.GE.U32.AND P0, PT, R16, UR4, PT ;  /* 0x0000000410007c0c */ /* 0x000fe2000bf06070 */
[----:B------:R-:W-:Y:S02]  /*06d0*/  IMAD.MOV.U32 R100, RZ, RZ, -0x1 ;  /* 0xffffffffff647424 */ /* 0x000fe400078e00ff */
[----:B------:R-:W-:Y:S01]  /*06e0*/  IMAD.MOV.U32 R99, RZ, RZ, -0x1 ;  /* 0xffffffffff637424 */ /* 0x000fe200078e00ff */
[----:B------:R-:W-:-:S13]  /*06f0*/  ISETP.GE.U32.AND.EX P0, PT, R17, UR5, PT, P0 ;  /* 0x0000000511007c0c */ /* 0x000fda000bf06100 */
[----:B------:R-:W-:Y:S05]  /*0700*/  @P0 BRA `(.L_x_4) ;  /* 0x0000000400540947 */ /* 0x000fea0003800000 */
[----:B------:R-:W0:Y:S01]  /*0710*/  LDC.64 R20, c[0x0][0x628] ;  /* 0x00018a00ff147b82 */ /* 0x000e220000000a00 */
[----:B------:R-:W-:Y:S02]  /*0720*/  IMAD.MOV.U32 R8, RZ, RZ, R16 ;  /* 0x000000ffff087224 */ /* 0x000fe400078e0010 */
[----:B------:R-:W-:-:S05]  /*0730*/  IMAD.MOV.U32 R9, RZ, RZ, R17 ;  /* 0x000000ffff097224 */ /* 0x000fca00078e0011 */
[----:B------:R-:W1:Y:S08]  /*0740*/  LDC R0, c[0x0][0x630] ;  /* 0x00018c00ff007b82 */ /* 0x000e700000000800 */
[----:B------:R-:W2:Y:S01]  /*0750*/  LDC.64 R22, c[0x0][0x620] ;  /* 0x00018800ff167b82 */ /* 0x000ea20000000a00 */
[----:B0-----:R-:W-:-:S04]  /*0760*/  ISETP.NE.U32.AND P0, PT, R20, RZ, PT ;  /* 0x000000ff1400720c */ /* 0x001fc80003f05070 */
[----:B------:R-:W-:-:S13]  /*0770*/  ISETP.NE.AND.EX P0, PT, R21, RZ, PT, P0 ;  /* 0x000000ff1500720c */ /* 0x000fda0003f05300 */
[----:B-12---:R-:W-:Y:S05]  /*0780*/  @!P0 BRA `(.L_x_5) ;  /* 0x0000000000288947 */ /* 0x006fea0003800000 */
[----:B------:R-:W0:Y:S02]  /*0790*/  LDC R13, c[0x0][0x634] ;  /* 0x00018d00ff0d7b82 */ /* 0x000e240000000800 */
[----:B0-----:R-:W-:-:S05]  /*07a0*/  IADD3 R13, P0, R16, R13, RZ ;  /* 0x0000000d100d7210 */ /* 0x001fca0007f1e0ff */
[----:B------:R-:W-:-:S04]  /*07b0*/  IMAD.X R15, RZ, RZ, R17, P0 ;  /* 0x000000ffff0f7224 */ /* 0x000fc800000e0611 */
[----:B------:R-:W-:-:S04]  /*07c0*/  IMAD.WIDE.U32 R8, R15, R20, RZ ;  /* 0x000000140f087225 */ /* 0x000fc800078e00ff */
[----:B------:R-:W-:-:S04]  /*07d0*/  IMAD.WIDE.U32 R10, P0, R13, R21, R8 ;  /* 0x000000150d0a7225 */ /* 0x000fc80007800008 */
[----:B------:R-:W-:-:S04]  /*07e0*/  IMAD.WIDE.U32 R8, R13, R20, RZ ;  /* 0x000000140d087225 */ /* 0x000fc800078e00ff */
[----:B------:R-:W-:Y:S01]  /*07f0*/  IMAD.X R13, RZ, RZ, RZ, P0 ;  /* 0x000000ffff0d7224 */ /* 0x000fe200000e06ff */
[----:B------:R-:W-:Y:S01]  /*0800*/  IADD3 RZ, P0, R9, R10, RZ ;  /* 0x0000000a09ff7210 */ /* 0x000fe20007f1e0ff */
[----:B------:R-:W-:-:S04]  /*0810*/  IMAD.MOV.U32 R12, RZ, RZ, R11 ;  /* 0x000000ffff0c7224 */ /* 0x000fc800078e000b */
[----:B------:R-:W-:-:S08]  /*0820*/  IMAD.WIDE.U32.X R8, R15, R21, R12, P0 ;  /* 0x000000150f087225 */ /* 0x000fd000000e040c */
.L_x_5:
[-CC-:B------:R-:W-:Y:S01]  /*0830*/  SHF.R.U64 R99, R8, R0.reuse, R9.reuse ;  /* 0x0000000008637219 */ /* 0x180fe20000001209 */
[----:B------:R-:W0:Y:S01]  /*0840*/  LDC R12, c[0x0][0x618] ;  /* 0x00018600ff0c7b82 */ /* 0x000e220000000800 */
[----:B------:R-:W-:Y:S01]  /*0850*/  SHF.R.U32.HI R7, RZ, R0, R9 ;  /* 0x00000000ff077219 */ /* 0x000fe20000011609 */
[----:B------:R-:W-:Y:S01]  /*0860*/  ULDC UR4, c[0x0][0x150] ;  /* 0x0000540000047ab9 */ /* 0x000fe20000000800 */
[----:B------:R-:W-:Y:S02]  /*0870*/  IADD3 R11, P0, RZ, -R99, RZ ;  /* 0x80000063ff0b7210 */ /* 0x000fe40007f1e0ff */
[----:B------:R-:W-:-:S03]  /*0880*/  I2FP.F32.U32 R0, R6 ;  /* 0x0000000600007245 */ /* 0x000fc60000201000 */
[----:B------:R-:W1:Y:S01]  /*0890*/  LDC.64 R30, c[0x0][0x640] ;  /* 0x00019000ff1e7b82 */ /* 0x000e620000000a00 */
[----:B------:R-:W-:Y:S02]  /*08a0*/  IMAD.X R13, RZ, RZ, ~R7, P0 ;  /* 0x000000ffff0d7224 */ /* 0x000fe400000e0e07 */
[----:B------:R-:W-:Y:S01]  /*08b0*/  FMUL R0, R0, UR4 ;  /* 0x0000000400007c20 */ /* 0x000fe20008400000 */
[----:B------:R-:W-:Y:S01]  /*08c0*/  IMAD.WIDE.U32 R8, R11, R22, R16 ;  /* 0x000000160b087225 */ /* 0x000fe200078e0010 */
[----:B------:R-:W-:-:S03]  /*08d0*/  ULDC UR4, c[0x0][0x154] ;  /* 0x0000550000047ab9 */ /* 0x000fc60000000800 */
[----:B------:R-:W-:Y:S01]  /*08e0*/  IMAD R10, R13, R22, RZ ;  /* 0x000000160d0a7224 */ /* 0x000fe200078e02ff */
[----:B------:R-:W2:Y:S01]  /*08f0*/  LDC R7, c[0x0][0x144] ;  /* 0x00005100ff077b82 */ /* 0x000ea20000000800 */
[----:B------:R-:W3:Y:S02]  /*0900*/  F2I.U32.TRUNC.NTZ R0, R0 ;  /* 0x0000000000007305 */ /* 0x000ee4000020f000 */
[----:B------:R-:W-:-:S04]  /*0910*/  IMAD R11, R11, R23, R10 ;  /* 0x000000170b0b7224 */ /* 0x000fc800078e020a */
[----:B------:R-:W-:Y:S01]  /*0920*/  IMAD.IADD R9, R9, 0x1, R11 ;  /* 0x0000000109097824 */ /* 0x000fe200078e020b */
[----:B------:R-:W4:Y:S01]  /*0930*/  LDC R24, c[0x0][0x608] ;  /* 0x00018200ff187b82 */ /* 0x000f220000000800 */
[----:B------:R-:W-:-:S03]  /*0940*/  IMAD.MOV.U32 R11, RZ, RZ, -0x1 ;  /* 0xffffffffff0b7424 */ /* 0x000fc600078e00ff */
[-CC-:B0-----:R-:W-:Y:S02]  /*0950*/  SHF.R.U64 R22, R8, R12.reuse, R9.reuse ;  /* 0x0000000c08167219 */ /* 0x181fe40000001209 */
[----:B------:R-:W-:Y:S02]  /*0960*/  I2FP.F32.U32 R8, R5 ;  /* 0x0000000500087245 */ /* 0x000fe40000201000 */
[----:B------:R-:W0:Y:S01]  /*0970*/  LDC R28, c[0x0][0x658] ;  /* 0x00019600ff1c7b82 */ /* 0x000e220000000800 */
[----:B-1----:R-:W-:Y:S01]  /*0980*/  ISETP.NE.U32.AND P0, PT, R30, RZ, PT ;  /* 0x000000ff1e00720c */ /* 0x002fe20003f05070 */
[----:B---3--:R-:W-:Y:S02]  /*0990*/  IMAD.MOV R10, RZ, RZ, -R0 ;  /* 0x000000ffff0a7224 */ /* 0x008fe400078e0a00 */
[----:B------:R-:W-:Y:S01]  /*09a0*/  FMUL R8, R8, UR4 ;  /* 0x0000000408087c20 */ /* 0x000fe20008400000 */
[----:B------:R-:W-:Y:S02]  /*09b0*/  SHF.R.U32.HI R9, RZ, R12, R9 ;  /* 0x0000000cff097219 */ /* 0x000fe40000011609 */
[----:B------:R-:W-:Y:S01]  /*09c0*/  ISETP.NE.AND.EX P0, PT, R31, RZ, PT, P0 ;  /* 0x000000ff1f00720c */ /* 0x000fe20003f05300 */
[----:B------:R1:W3:Y:S01]  /*09d0*/  F2I.U32.TRUNC.NTZ R15, R8 ;  /* 0x00000008000f7305 */ /* 0x0002e2000020f000 */
[----:B------:R-:W1:Y:S01]  /*09e0*/  LDC R20, c[0x0][0x148] ;  /* 0x00005200ff147b82 */ /* 0x000e620000000800 */
[----:B--2---:R-:W-:-:S07]  /*09f0*/  IMAD R0, R7, R10, R6 ;  /* 0x0000000a07007224 */ /* 0x004fce00078e0206 */
[----:B------:R-:W2:Y:S01]  /*0a00*/  LDC R26, c[0x0][0x600] ;  /* 0x00018000ff1a7b82 */ /* 0x000ea20000000800 */
[-CC-:B----4-:R-:W-:Y:S02]  /*0a10*/  SHF.R.U64 R32, R22, R24.reuse, R9.reuse ;  /* 0x0000001816207219 */ /* 0x190fe40000001209 */
[----:B------:R-:W-:Y:S01]  /*0a20*/  SHF.R.U32.HI R7, RZ, R24, R9 ;  /* 0x00000018ff077219 */ /* 0x000fe20000011609 */
[----:B------:R-:W-:-:S04]  /*0a30*/  IMAD.MOV.U32 R9, RZ, RZ, 0x1 ;  /* 0x00000001ff097424 */ /* 0x000fc800078e00ff */
[----:B------:R-:W4:Y:S01]  /*0a40*/  LDC R21, c[0x0][0x648] ;  /* 0x00019200ff157b82 */ /* 0x000f220000000800 */
[-C--:B0-----:R-:W-:Y:S02]  /*0a50*/  SHF.L.U32 R6, R11, R28.reuse, RZ ;  /* 0x0000001c0b067219 */ /* 0x081fe400000006ff */
[--C-:B------:R-:W-:Y:S02]  /*0a60*/  SHF.R.U64 R24, R32, R28, R7.reuse ;  /* 0x0000001c20187219 */ /* 0x100fe40000001207 */
[----:B------:R-:W-:Y:S02]  /*0a70*/  LOP3.LUT R13, RZ, R6, RZ, 0x33, !PT ;  /* 0x00000006ff0d7212 */ /* 0x000fe400078e33ff */
[-C--:B------:R-:W-:Y:S01]  /*0a80*/  SHF.R.U32.HI R7, RZ, R28.reuse, R7 ;  /* 0x0000001cff077219 */ /* 0x080fe20000011607 */
[----:B------:R-:W0:Y:S01]  /*0a90*/  LDC R23, c[0x0][0x638] ;  /* 0x00018e00ff177b82 */ /* 0x000e220000000800 */
[----:B------:R-:W-:Y:S01]  /*0aa0*/  SHF.L.U32 R12, R9, R28, RZ ;  /* 0x0000001c090c7219 */ /* 0x000fe200000006ff */
[----:B------:R-:W-:-:S06]  /*0ab0*/  IMAD.MOV.U32 R6, RZ, RZ, R24 ;  /* 0x000000ffff067224 */ /* 0x000fcc00078e0018 */
[----:B------:R-:W0:Y:S01]  /*0ac0*/  LDC R101, c[0x0][0x610] ;  /* 0x00018400ff657b82 */ /* 0x000e220000000800 */
[----:B-1-3--:R-:W-:Y:S05]  /*0ad0*/  @!P0 BRA `(.L_x_6) ;  /* 0x0000000000288947 */ /* 0x00afea0003800000 */
[----:B------:R-:W1:Y:S02]  /*0ae0*/  LDC R11, c[0x0][0x64c] ;  /* 0x00019300ff0b7b82 */ /* 0x000e640000000800 */
[----:B-1----:R-:W-:-:S05]  /*0af0*/  IADD3 R11, P0, R24, R11, RZ ;  /* 0x0000000b180b7210 */ /* 0x002fca0007f1e0ff */
        /* <DEDUP_REMOVED lines=8> */
.L_x_6:
[----:B----4-:R-:W-:Y:S01]  /*0b80*/  SHF.R.U64 R6, R6, R21, R7 ;  /* 0x0000001506067219 */ /* 0x010fe20000001207 */
[----:B--2---:R-:W-:Y:S01]  /*0b90*/  VIADD R7, R26, 0xffffffff ;  /* 0xffffffff1a077836 */ /* 0x004fe20000000000 */
[----:B------:R-:W-:Y:S01]  /*0ba0*/  LOP3.LUT R13, R32, R13, RZ, 0xc0, !PT ;  /* 0x0000000d200d7212 */ /* 0x000fe200078ec0ff */
[----:B------:R-:W-:Y:S02]  /*0bb0*/  IMAD.MOV R15, RZ, RZ, -R15 ;  /* 0x000000ffff0f7224 */ /* 0x000fe400078e0a0f */
[----:B------:R-:W-:Y:S02]  /*0bc0*/  IMAD.MOV R8, RZ, RZ, -R6 ;  /* 0x000000ffff087224 */ /* 0x000fe400078e0a06 */
[----:B------:R-:W-:Y:S01]  /*0bd0*/  IMAD R13, R12, R6, R13 ;  /* 0x000000060c0d7224 */ /* 0x000fe200078e020d */
[----:B------:R-:W-:Y:S01]  /*0be0*/  LOP3.LUT R6, R22, R7, RZ, 0xc0, !PT ;  /* 0x0000000716067212 */ /* 0x000fe200078ec0ff */
[----:B------:R-:W-:Y:S02]  /*0bf0*/  @P3 IMAD R0, R20, R15, R5 ;  /* 0x0000000f14003224 */ /* 0x000fe400078e0205 */
[----:B0-----:R-:W-:-:S02]  /*0c00*/  IMAD R5, R8, R23, R24 ;  /* 0x0000001708057224 */ /* 0x001fc400078e0218 */
[----:B------:R-:W-:Y:S02]  /*0c10*/  IMAD R101, R13, R101, R0 ;  /* 0x000000650d657224 */ /* 0x000fe400078e0200 */
[----:B------:R-:W-:Y:S02]  /*0c20*/  IMAD R6, R5, R26, R6 ;  /* 0x0000001a05067224 */ /* 0x000fe400078e0206 */
[----:B------:R-:W-:-:S03]  /*0c30*/  IMAD.MOV.U32 R0, RZ, RZ, 0x1 ;  /* 0x00000001ff007424 */ /* 0x000fc600078e00ff */
[----:B------:R-:W-:Y:S02]  /*0c40*/  SEL R100, R6, R101, !P3 ;  /* 0x0000006506647207 */ /* 0x000fe40005800000 */
[----:B------:R-:W-:-:S07]  /*0c50*/  SEL R101, R101, R6, !P3 ;  /* 0x0000000665657207 */ /* 0x000fce0005800000 */
.L_x_4:
[----:B------:R-:W-:-:S08]  /*0c60*/  NOP ;  /* 0x0000000000007918 */ /* 0x000fd00000000000 */
[----:B------:R-:W0:Y:S02]  /*0c70*/  USETMAXREG.TRY_ALLOC.CTAPOOL UP0, 0xe8 ;  /* 0x000000e8000079c8 */ /* 0x000e240008000600 */
[----:B0-----:R-:W-:-:S13]  /*0c80*/  PLOP3.LUT P0, PT, PT, PT, UP0, 0x80, 0x0 ;  /* 0x000000000000781c */ /* 0x001fda0003f0f008 */
[----:B------:R-:W-:Y:S05]  /*0c90*/  @!P0 BRA `(.L_x_4) ;  /* 0xfffffffc00f08947 */ /* 0x000fea000383ffff */
[----:B------:R-:W-:Y:S01]  /*0ca0*/  ULDC.64 UR4, c[0x0][0x598] ;  /* 0x0001660000047ab9 */ /* 0x000fe20000000a00 */
[----:B------:R-:W-:Y:S01]  /*0cb0*/  ULDC.64 UR38, c[0x0][0x208] ;  /* 0x0000820000267ab9 */ /* 0x000fe20000000a00 */
[----:B------:R-:W-:-:S04]  /*0cc0*/  ISETP.NE.U32.AND P0, PT, RZ, UR4, PT ;  /* 0x00000004ff007c0c */ /* 0x000fc8000bf05070 */
[----:B------:R-:W-:-:S13]  /*0cd0*/  ISETP.NE.AND.EX P0, PT, RZ, UR5, PT, P0 ;  /* 0x00000005ff007c0c */ /* 0x000fda000bf05300 */
[----:B------:R-:W-:Y:S05]  /*0ce0*/  @!P0 BRA `(.L_x_7) ;  /* 0x00000000001c8947 */ /* 0x000fea0003800000 */
[----:B------:R-:W0:Y:S02]  /*0cf0*/  LDC.64 R6, c[0x0][0x598] ;  /* 0x00016600ff067b82 */ /* 0x000e240000000a00 */
[----:B0-----:R-:W2:Y:S02]  /*0d00*/  LDG.E.64 R6, desc[UR38][R6.64] ;  /* 0x0000002606067981 */ /* 0x001ea4000c1e1b00 */
[----:B--2---:R-:W-:-:S04]  /*0d10*/  ISETP.NE.U32.AND P0, PT, R6, RZ, PT ;  /* 0x000000ff0600720c */ /* 0x004fc80003f05070 */
[----:B------:R-:W-:-:S13]  /*0d20*/  ISETP.NE.AND.EX P0, PT, R7, RZ, PT, P0 ;  /* 0x000000ff0700720c */ /* 0x000fda0003f05300 */
[----:B------:R-:W-:Y:S05]  /*0d30*/  @!P0 BRA `(.L_x_7) ;  /* 0x0000000000088947 */ /* 0x000fea0003800000 */
[----:B------:R0:W5:Y:S01]  /*0d40*/  LD.E R19, desc[UR38][R6.64] ;  /* 0x0000002606137980 */ /* 0x000162000c101900 */
[----:B------:R-:W-:Y:S05]  /*0d50*/  BRA `(.L_x_8) ;  /* 0x0000000000247947 */ /* 0x000fea0003800000 */
.L_x_7:
[----:B------:R-:W-:Y:S02]  /*0d60*/  ULDC.64 UR4, c[0x0][0x588] ;  /* 0x0001620000047ab9 */ /* 0x000fe40000000a00 */
[----:B------:R-:W-:-:S04]  /*0d70*/  ISETP.NE.U32.AND P0, PT, RZ, UR4, PT ;  /* 0x00000004ff007c0c */ /* 0x000fc8000bf05070 */
[----:B------:R-:W-:-:S13]  /*0d80*/  ISETP.NE.AND.EX P0, PT, RZ, UR5, PT, P0 ;  /* 0x00000005ff007c0c */ /* 0x000fda000bf05300 */
[----:B------:R-:W-:Y:S05]  /*0d90*/  @!P0 BRA `(.L_x_9) ;  /* 0x00000000000c8947 */ /* 0x000fea0003800000 */
[----:B------:R-:W0:Y:S02]  /*0da0*/  LDC.64 R6, c[0x0][0x588] ;  /* 0x00016200ff067b82 */ /* 0x000e240000000a00 */
[----:B0-----:R1:W5:Y:S01]  /*0db0*/  LDG.E R19, desc[UR38][R6.64] ;  /* 0x0000002606137981 */ /* 0x001362000c1e1900 */
[----:B------:R-:W-:Y:S05]  /*0dc0*/  BRA `(.L_x_8) ;  /* 0x0000000000087947 */ /* 0x000fea0003800000 */
.L_x_9:
[----:B------:R-:W-:Y:S02]  /*0dd0*/  ULDC UR4, c[0x0][0x580] ;  /* 0x0001600000047ab9 */ /* 0x000fe40000000800 */
[----:B------:R-:W-:-:S07]  /*0de0*/  IMAD.U32 R19, RZ, RZ, UR4 ;  /* 0x00000004ff137e24 */ /* 0x000fce000f8e00ff */
.L_x_8:
[----:B------:R-:W-:Y:S02]  /*0df0*/  ULDC.64 UR4, c[0x0][0x5a0] ;  /* 0x0001680000047ab9 */ /* 0x000fe40000000a00 */
[----:B------:R-:W-:-:S04]  /*0e00*/  ISETP.NE.U32.AND P0, PT, RZ, UR4, PT ;  /* 0x00000004ff007c0c */ /* 0x000fc8000bf05070 */
[----:B------:R-:W-:-:S13]  /*0e10*/  ISETP.NE.AND.EX P0, PT, RZ, UR5, PT, P0 ;  /* 0x00000005ff007c0c */ /* 0x000fda000bf05300 */
[----:B------:R-:W-:Y:S05]  /*0e20*/  @!P0 BRA `(.L_x_10) ;  /* 0x00000000001c8947 */ /* 0x000fea0003800000 */
[----:B01----:R-:W0:Y:S02]  /*0e30*/  LDC.64 R6, c[0x0][0x5a0] ;  /* 0x00016800ff067b82 */ /* 0x003e240000000a00 */
[----:B0-----:R-:W2:Y:S02]  /*0e40*/  LDG.E.64 R6, desc[UR38][R6.64] ;  /* 0x0000002606067981 */ /* 0x001ea4000c1e1b00 */
[----:B--2---:R-:W-:-:S04]  /*0e50*/  ISETP.NE.U32.AND P0, PT, R6, RZ, PT ;  /* 0x000000ff0600720c */ /* 0x004fc80003f05070 */
[----:B------:R-:W-:-:S13]  /*0e60*/  ISETP.NE.AND.EX P0, PT, R7, RZ, PT, P0 ;  /* 0x000000ff0700720c */ /* 0x000fda0003f05300 */
[----:B------:R-:W-:Y:S05]  /*0e70*/  @!P0 BRA `(.L_x_10) ;  /* 0x0000000000088947 */ /* 0x000fea0003800000 */
[----:B------:R0:W5:Y:S01]  /*0e80*/  LD.E R88, desc[UR38][R6.64] ;  /* 0x0000002606587980 */ /* 0x000162000c101900 */
[----:B------:R-:W-:Y:S05]  /*0e90*/  BRA `(.L_x_11) ;  /* 0x0000000000247947 */ /* 0x000fea0003800000 */
.L_x_10:
[----:B------:R-:W-:Y:S02]  /*0ea0*/  ULDC.64 UR4, c[0x0][0x590] ;  /* 0x0001640000047ab9 */ /* 0x000fe40000000a00 */
[----:B------:R-:W-:-:S04]  /*0eb0*/  ISETP.NE.U32.AND P0, PT, RZ, UR4, PT ;  /* 0x00000004ff007c0c */ /* 0x000fc8000bf05070 */
[----:B------:R-:W-:-:S13]  /*0ec0*/  ISETP.NE.AND.EX P0, PT, RZ, UR5, PT, P0 ;  /* 0x00000005ff007c0c */ /* 0x000fda000bf05300 */
[----:B------:R-:W-:Y:S05]  /*0ed0*/  @!P0 BRA `(.L_x_12) ;  /* 0x00000000000c8947 */ /* 0x000fea0003800000 */
[----:B------:R-:W2:Y:S02]  /*0ee0*/  LDC.64 R88, c[0x0][0x590] ;  /* 0x00016400ff587b82 */ /* 0x000ea40000000a00 */
[----:B--2---:R2:W5:Y:S01]  /*0ef0*/  LDG.E R88, desc[UR38][R88.64] ;  /* 0x0000002658587981 */ /* 0x004562000c1e1900 */
[----:B------:R-:W-:Y:S05]  /*0f00*/  BRA `(.L_x_11) ;  /* 0x0000000000087947 */ /* 0x000fea0003800000 */
.L_x_12:
[----:B------:R-:W-:Y:S02]  /*0f10*/  ULDC UR4, c[0x0][0x584] ;  /* 0x0001610000047ab9 */ /* 0x000fe40000000800 */
[----:B------:R-:W-:-:S07]  /*0f20*/  IMAD.U32 R88, RZ, RZ, UR4 ;  /* 0x00000004ff587e24 */ /* 0x000fce000f8e00ff */
.L_x_11:
[----:B------:R-:W-:-:S13]  /*0f30*/  LOP3.LUT P0, RZ, R0, 0xff, RZ, 0xc0, !PT ;  /* 0x000000ff00ff7812 */ /* 0x000fda000780c0ff */
[----:B------:R-:W-:Y:S05]  /*0f40*/  @!P0 EXIT ;  /* 0x000000000000894d */ /* 0x000fea0003800000 */
[----:B------:R-:W3:Y:S01]  /*0f50*/  LDC R90, c[0x0][0x658] ;  /* 0x00019600ff5a7b82 */ /* 0x000ee20000000800 */
[----:B------:R-:W-:Y:S01]  /*0f60*/  ULDC.64 UR6, c[0x0][0x288] ;  /* 0x0000a20000067ab9 */ /* 0x000fe20000000a00 */
[----:B------:R-:W-:Y:S01]  /*0f70*/  LOP3.LUT R14, R14, 0x1, RZ, 0xc0, !PT ;  /* 0x000000010e0e7812 */ /* 0x000fe200078ec0ff */
[----:B------:R-:W-:Y:S01]  /*0f80*/  UIADD3 UR4, UR7, 0x3f, URZ ;  /* 0x0000003f07047890 */ /* 0x000fe2000fffe03f */
[----:B------:R-:W-:Y:S01]  /*0f90*/  SHF.R.U32.HI R0, RZ, 0x2, R3 ;  /* 0x00000002ff007819 */ /* 0x000fe20000011603 */
[----:B01----:R-:W-:Y:S01]  /*0fa0*/  IMAD.MOV.U32 R7, RZ, RZ, -0x1 ;  /* 0xffffffffff077424 */ /* 0x003fe200078e00ff */
[----:B------:R-:W-:Y:S01]  /*0fb0*/  SHF.R.U32.HI R4, RZ, 0x1, R4 ;  /* 0x00000001ff047819 */ /* 0x000fe20000011604 */
[----:B------:R-:W-:Y:S01]  /*0fc0*/  USHF.R.S32.HI UR5, URZ, 0x1f, UR4 ;  /* 0x0000001f3f057899 */ /* 0x000fe20008011404 */
[----:B------:R-:W0:Y:S01]  /*0fd0*/  LDC.64 R92, c[0x0][0x5c8] ;  /* 0x00017200ff5c7b82 */ /* 0x000e220000000a00 */
[----:B------:R-:W-:Y:S01]  /*0fe0*/  IMAD.SHL.U32 R5, R14, 0x40, RZ ;  /* 0x000000400e057824 */ /* 0x000fe200078e00ff */
[----:B------:R-:W-:Y:S01]  /*0ff0*/  LOP3.LUT R0, R0, 0x7, RZ, 0xc0, !PT ;  /* 0x0000000700007812 */ /* 0x000fe200078ec0ff */
[----:B------:R-:W-:Y:S01]  /*1000*/  ULEA.HI UR5, UR5, UR4, URZ, 0x6 ;  /* 0x0000000405057291 */ /* 0x000fe2000f8f303f */
[----:B------:R-:W-:Y:S01]  /*1010*/  LOP3.LUT R23, R4, 0x30, RZ, 0xc0, !PT ;  /* 0x0000003004177812 */ /* 0x000fe200078ec0ff */
[----:B------:R-:W-:Y:S01]  /*1020*/  IMAD.MOV.U32 R9, RZ, RZ, 0x1 ;  /* 0x00000001ff097424 */ /* 0x000fe200078e00ff */
[--C-:B------:R-:W-:Y:S01]  /*1030*/  LOP3.LUT R22, R5, 0x40, R0.reuse, 0xe2, !PT ;  /* 0x0000004005167812 */ /* 0x100fe200078ee200 */
[----:B------:R-:W-:Y:S01]  /*1040*/  USHF.R.S32.HI UR43, URZ, 0x6, UR5 ;  /* 0x000000063f2b7899 */ /* 0x000fe20008011405 */
[----:B------:R-:W1:Y:S01]  /*1050*/  LDC R95, c[0x0][0x600] ;  /* 0x00018000ff5f7b82 */ /* 0x000e620000000800 */
[-C--:B------:R-:W-:Y:S01]  /*1060*/  IADD3 R5, RZ, -R23.reuse, -R0 ;  /* 0x80000017ff057210 */ /* 0x080fe20007ffe800 */
[----:B------:R-:W-:Y:S01]  /*1070*/  IMAD.U32 R6, RZ, RZ, UR6 ;  /* 0x00000006ff067e24 */ /* 0x000fe2000f8e00ff */
[C---:B--2---:R-:W-:Y:S01]  /*1080*/  LOP3.LUT R89, R3.reuse, 0x3, RZ, 0xc0, !PT ;  /* 0x0000000303597812 */ /* 0x044fe200078ec0ff */
[----:B------:R-:W-:Y:S01]  /*1090*/  UISETP.LT.AND UP0, UPT, UR43, 0x1, UPT ;  /* 0x000000012b00788c */ /* 0x000fe2000bf01270 */
[----:B------:R-:W-:Y:S01]  /*10a0*/  LOP3.LUT R94, R3, 0x80, RZ, 0xc0, !PT ;  /* 0x00000080035e7812 */ /* 0x000fe200078ec0ff */
[----:B------:R-:W-:Y:S01]  /*10b0*/  IMAD R5, R14, -0x40, R5 ;  /* 0xffffffc00e057824 */ /* 0x000fe200078e0205 */
[----:B------:R-:W-:Y:S01]  /*10c0*/  ULDC UR4, c[0x0][0x284] ;  /* 0x0000a10000047ab9 */ /* 0x000fe20000000800 */
[-C--:B---3--:R-:W-:Y:S01]  /*10d0*/  SHF.L.U32 R7, R7, R90.reuse, RZ ;  /* 0x0000005a07077219 */ /* 0x088fe200000006ff */
[----:B------:R-:W-:Y:S01]  /*10e0*/  USEL UR44, UR43, 0x1, UP0 ;  /* 0x000000012b2c7887 */ /* 0x000fe20008000000 */
[----:B------:R-:W-:Y:S01]  /*10f0*/  LOP3.LUT R22, R22, R23, RZ, 0xfc, !PT ;  /* 0x0000001716167212 */ /* 0x000fe200078efcff */
[----:B------:R-:W-:Y:S01]  /*1100*/  IMAD R89, R89, -0x2, R6 ;  /* 0xfffffffe59597824 */ /* 0x000fe200078e0206 */
[----:B------:R-:W-:Y:S01]  /*1110*/  SHF.L.U32 R90, R9, R90, RZ ;  /* 0x0000005a095a7219 */ /* 0x000fe200000006ff */
[----:B------:R-:W-:Y:S01]  /*1120*/  VIADD R97, R5, UR4 ;  /* 0x0000000405617c36 */ /* 0x000fe20008000000 */
[----:B------:R-:W-:Y:S01]  /*1130*/  LOP3.LUT R98, R18, 0x1, RZ, 0xfc, !PT ;  /* 0x0000000112627812 */ /* 0x000fe200078efcff */
[----:B------:R-:W-:Y:S01]  /*1140*/  IMAD.MOV.U32 R23, RZ, RZ, RZ ;  /* 0x000000ffff177224 */ /* 0x000fe200078e00ff */
[C---:B0-----:R-:W-:Y:S01]  /*1150*/  SHF.L.U64.HI R91, R92.reuse, 0x3, R93 ;  /* 0x000000035c5b7819 */ /* 0x041fe2000001025d */
[----:B------:R-:W-:Y:S01]  /*1160*/  IMAD.SHL.U32 R92, R92, 0x8, RZ ;  /* 0x000000085c5c7824 */ /* 0x000fe200078e00ff */
[----:B------:R-:W-:Y:S01]  /*1170*/  SHF.R.U32.HI R94, RZ, 0x7, R94 ;  /* 0x00000007ff5e7819 */ /* 0x000fe2000001165e */
[----:B------:R-:W-:Y:S01]  /*1180*/  IMAD.SHL.U32 R93, R3, 0x2, RZ ;  /* 0x00000002035d7824 */ /* 0x000fe200078e00ff */
[----:B------:R-:W-:Y:S01]  /*1190*/  LOP3.LUT R96, RZ, R7, RZ, 0x33, !PT ;  /* 0x00000007ff607212 */ /* 0x000fe200078e33ff */
[----:B------:R-:W-:Y:S01]  /*11a0*/  UIADD3 UR44, UR43, -UR44, URZ ;  /* 0x8000002c2b2c7290 */ /* 0x000fe2000fffe03f */
[----:B------:R-:W-:Y:S01]  /*11b0*/  UMOV UR40, URZ ;  /* 0x0000003f00287c82 */ /* 0x000fe20008000000 */
[----:B-1----:R-:W-:Y:S01]  /*11c0*/  VIADD R95, R95, 0xffffffff ;  /* 0xffffffff5f5f7836 */ /* 0x002fe20000000000 */
[----:B------:R-:W-:-:S09]  /*11d0*/  UMOV UR41, URZ ;  /* 0x0000003f00297c82 */ /* 0x000fd20008000000 */
.L_x_158:
[----:B0-----:R-:W0:Y:S01]  /*11e0*/  SHFL.IDX PT, R0, R94, RZ, 0x1f ;  /* 0x00001fff5e007589 */ /* 0x001e2200000e0000 */
[----:B-1----:R-:W1:Y:S01]  /*11f0*/  S2UR UR7, SR_CgaCtaId ;  /* 0x00000000000779c3 */ /* 0x002e620000008800 */
[----:B------:R-:W-:Y:S01]  /*1200*/  UMOV UR6, 0x400 ;  /* 0x0000040000067882 */ /* 0x000fe20000000000 */
[----:B0-----:R-:W-:Y:S01]  /*1210*/  R2UR UR4, R0 ;  /* 0x00000000000472ca */ /* 0x001fe200000e0000 */
[----:B-1----:R-:W-:-:S12]  /*1220*/  ULEA UR46, UR7, UR6, 0x18 ;  /* 0x00000006072e7291 */ /* 0x002fd8000f8ec03f */
[----:B------:R-:W-:-:S04]  /*1230*/  ULEA.HI UR5, UR4, UR4, URZ, 0x1 ;  /* 0x0000000404057291 */ /* 0x000fc8000f8f083f */
[----:B------:R-:W-:-:S04]  /*1240*/  ULOP3.LUT UR5, UR5, 0x7fffe, URZ, 0xc0, !UPT ;  /* 0x0007fffe05057892 */ /* 0x000fc8000f8ec03f */
[----:B------:R-:W-:-:S03]  /*1250*/  UIADD3 UR5, UR4, -UR5, URZ ;  /* 0x8000000504057290 */ /* 0x000fc6000fffe03f */
[----:B------:R-:W-:Y:S01]  /*1260*/  ULDC UR4, c[0x0][0x28c] ;  /* 0x0000a30000047ab9 */ /* 0x000fe20000000800 */
[----:B------:R-:W-:Y:S01]  /*1270*/  ULEA UR5, UR5, UR46, 0xd ;  /* 0x0000002e05057291 */ /* 0x000fe2000f8e683f */
[----:B------:R-:W-:-:S03]  /*1280*/  ISETP.LT.AND P0, PT, RZ, UR4, PT ;  /* 0x00000004ff007c0c */ /* 0x000fc6000bf01270 */
[----:B------:R-:W-:-:S04]  /*1290*/  UIADD3 UR5, UR5, 0x100, URZ ;  /* 0x0000010005057890 */ /* 0x000fc8000fffe03f */
[----:B------:R-:W-:-:S04]  /*12a0*/  USHF.R.U32.HI UR5, URZ, 0x4, UR5 ;  /* 0x000000043f057899 */ /* 0x000fc80008011605 */
[----:B------:R-:W-:-:S04]  /*12b0*/  ULOP3.LUT UR5, UR5, 0x3fff, URZ, 0xc0, !UPT ;  /* 0x00003fff05057892 */ /* 0x000fc8000f8ec03f */
[----:B------:R-:W-:Y:S01]  /*12c0*/  ULOP3.LUT UR45, UR5, 0x10000, URZ, 0xfc, !UPT ;  /* 0x00010000052d7892 */ /* 0x000fe2000f8efc3f */
[----:B--2345:R-:W-:Y:S11]  /*12d0*/  @P0 BRA `(.L_x_13) ;  /* 0x0000000000400947 */ /* 0x03cff60003800000 */
[----:B------:R-:W-:Y:S01]  /*12e0*/  MOV R0, 0x0 ;  /* 0x0000000000007802 */ /* 0x000fe20000000f00 */
[----:B------:R-:W-:Y:S01]  /*12f0*/  ULDC.64 UR4, c[0x4][0x68] ;  /* 0x01001a0000047ab9 */ /* 0x000fe20000000a00 */
[----:B------:R-:W-:Y:S01]  /*1300*/  ULDC.64 UR6, c[0x4][0x8] ;  /* 0x0100020000067ab9 */ /* 0x000fe20000000a00 */
[----:B------:R-:W-:Y:S01]  /*1310*/  IMAD.U32 R4, RZ, RZ, UR4 ;  /* 0x00000004ff047e24 */ /* 0x000fe2000f8e00ff */
[----:B------:R0:W1:Y:S01]  /*1320*/  LDC.64 R14, c[0x4][R0] ;  /* 0x01000000000e7b82 */ /* 0x0000620000000a00 */
[----:B------:R-:W-:Y:S01]  /*1330*/  IMAD.U32 R5, RZ, RZ, UR5 ;  /* 0x00000005ff057e24 */ /* 0x000fe2000f8e00ff */
[----:B------:R-:W-:Y:S01]  /*1340*/  ULDC.64 UR4, c[0x4][0x70] ;  /* 0x01001c0000047ab9 */ /* 0x000fe20000000a00 */
[----:B------:R-:W-:Y:S02]  /*1350*/  IMAD.U32 R10, RZ, RZ, UR6 ;  /* 0x00000006ff0a7e24 */ /* 0x000fe4000f8e00ff */
[----:B------:R-:W-:Y:S02]  /*1360*/  IMAD.U32 R6, RZ, RZ, UR4 ;  /* 0x00000004ff067e24 */ /* 0x000fe4000f8e00ff */
[----:B------:R-:W-:-:S02]  /*1370*/  IMAD.U32 R7, RZ, RZ, UR5 ;  /* 0x00000005ff077e24 */ /* 0x000fc4000f8e00ff */
[----:B------:R-:W-:Y:S02]  /*1380*/  IMAD.U32 R11, RZ, RZ, UR7 ;  /* 0x00000007ff0b7e24 */ /* 0x000fe4000f8e00ff */
[----:B------:R-:W-:Y:S02]  /*1390*/  IMAD.MOV.U32 R8, RZ, RZ, 0x1e1 ;  /* 0x000001e1ff087424 */ /* 0x000fe400078e00ff */
[----:B------:R-:W-:Y:S02]  /*13a0*/  IMAD.MOV.U32 R12, RZ, RZ, 0x1 ;  /* 0x00000001ff0c7424 */ /* 0x000fe400078e00ff */
[----:B0-----:R-:W-:-:S07]  /*13b0*/  IMAD.MOV.U32 R13, RZ, RZ, RZ ;  /* 0x000000ffff0d7224 */ /* 0x001fce00078e00ff */
[----:B------:R-:W-:-:S07]  /*13c0*/  LEPC R20, `(.L_x_13) ;  /* 0x000000001014794e */ /* 0x000fce0000000000 */
[----:B-1---5:R-:W-:Y:S05]  /*13d0*/  CALL.ABS.NOINC R14 ;  /* 0x000000000e007343 */ /* 0x022fea0003c00000 */
.L_x_13:
[----:B------:R-:W-:-:S13]  /*13e0*/  ISETP.NE.AND P0, PT, R98, 0x3, PT ;  /* 0x000000036200780c */ /* 0x000fda0003f05270 */
[----:B------:R-:W-:Y:S05]  /*13f0*/  @!P0 BRA `(.L_x_14) ;  /* 0x0000000000048947 */ /* 0x000fea0003800000 */
[----:B------:R-:W-:Y:S01]  /*1400*/  BPT.TRAP 0x1 ;  /* 0x000000040000795c */ /* 0x000fe20000300000 */
.L_x_14:
[----:B------:R-:W-:Y:S02]  /*1410*/  IMAD.U32 R3, RZ, RZ, UR41 ;  /* 0x00000029ff037e24 */ /* 0x000fe4000f8e00ff */
[----:B------:R-:W-:-:S03]  /*1420*/  IMAD.U32 R0, RZ, RZ, UR40 ;  /* 0x00000028ff007e24 */ /* 0x000fc6000f8e00ff */
[----:B------:R-:W-:Y:S02]  /*1430*/  LEA R3, R3, UR46, 0x3 ;  /* 0x0000002e03037c11 */ /* 0x000fe4000f8e18ff */
[----:B------:R-:W-:-:S04]  /*1440*/  SHF.L.U32 R0, R0, 0x1f, RZ ;  /* 0x0000001f00007819 */ /* 0x000fc800000006ff */
[----:B------:R0:W1:Y:S01]  /*1450*/  SYNCS.PHASECHK.TRANS64.TRYWAIT P1, [R3+URZ], R0 ;  /* 0x00000000030075a7 */ /* 0x000062000802017f */
[----:B------:R-:W-:Y:S05]  /*1460*/  @!P0 BRA `(.L_x_15) ;  /* 0x0000000000048947 */ /* 0x000fea0003800000 */
[----:B------:R-:W-:Y:S01]  /*1470*/  BPT.TRAP 0x1 ;  /* 0x000000040000795c */ /* 0x000fe20000300000 */
.L_x_15:
[----:B------:R-:W-:-:S05]  /*1480*/  IMAD.U32 R4, RZ, RZ, UR44 ;  /* 0x0000002cff047e24 */ /* 0x000fca000f8e00ff */
[----:B------:R-:W-:Y:S01]  /*1490*/  ISETP.GE.AND P2, PT, R4, 0x1, PT ;  /* 0x000000010400780c */ /* 0x000fe20003f46270 */
[----:B-1----:R-:W-:-:S12]  /*14a0*/  @P1 BRA `(.L_x_16) ;  /* 0x0000000000081947 */ /* 0x002fd80003800000 */
[----:B------:R-:W1:Y:S02]  /*14b0*/  SYNCS.PHASECHK.TRANS64.TRYWAIT P1, [R3+URZ], R0 ;  /* 0x00000000030075a7 */ /* 0x000e64000802017f */
[----:B-1----:R-:W-:Y:S05]  /*14c0*/  @!P1 BRA `(.L_x_17) ;  /* 0x0000006400a49947 */ /* 0x002fea0003800000 */
.L_x_16:
[----:B------:R-:W-:Y:S05]  /*14d0*/  WARPSYNC.ALL ;  /* 0x0000000000007948 */ /* 0x000fea0003800000 */
[----:B------:R-:W-:Y:S01]  /*14e0*/  UIADD3 UR4, UR46, 0x14100, URZ ;  /* 0x000141002e047890 */ /* 0x000fe2000fffe03f */
[----:B------:R-:W-:Y:S01]  /*14f0*/  WARPGROUP.ARRIVE ;  /* 0x00000000000079c5 */ /* 0x000fe20000000000 */
[----:B------:R-:W-:Y:S02]  /*1500*/  ULEA UR5, UR41, UR45, 0xa ;  /* 0x0000002d29057291 */ /* 0x000fe4000f8e503f */
[----:B------:R-:W-:Y:S01]  /*1510*/  USHF.R.U32.HI UR4, URZ, 0x4, UR4 ;  /* 0x000000043f047899 */ /* 0x000fe20008011604 */
[----:B------:R-:W-:Y:S01]  /*1520*/  UMOV UR9, 0x40000040 ;  /* 0x4000004000097882 */ /* 0x000fe20000000000 */
[----:B------:R-:W-:-:S02]  /*1530*/  UMOV UR11, 0x40000040 ;  /* 0x40000040000b7882 */ /* 0x000fc40000000000 */
[----:B------:R-:W-:Y:S01]  /*1540*/  ULOP3.LUT UR4, UR4, 0x3fff, URZ, 0xc0, !UPT ;  /* 0x00003fff04047892 */ /* 0x000fe2000f8ec03f */
[----:B------:R-:W-:-:S03]  /*1550*/  UMOV UR8, UR5 ;  /* 0x0000000500087c82 */ /* 0x000fc60008000000 */
[----:B------:R-:W-:-:S04]  /*1560*/  ULOP3.LUT UR4, UR4, 0x10000, URZ, 0xfc, !UPT ;  /* 0x0001000004047892 */ /* 0x000fc8000f8efc3f */
[----:B------:R-:W-:-:S07]  /*1570*/  ULEA UR6, UR41, UR4, 0xa ;  /* 0x0000000429067291 */ /* 0x000fce000f8e503f */
[----:B------:R-:W-:Y:S02]  /*1580*/  UMOV UR10, UR6 ;  /* 0x00000006000a7c82 */ /* 0x000fe40008000000 */
[----:B------:R-:W-:Y:S01]  /*1590*/  HGMMA.64x128x16.F32 R24, gdesc[UR8], RZ, !UPT, gsb0 ;  /* 0x01e00000081879f0 */ /* 0x000fe2000c0008ff */
[----:B------:R-:W-:Y:S02]  /*15a0*/  UIADD3 UR8, UR5, 0x2, URZ ;  /* 0x0000000205087890 */ /* 0x000fe4000fffe03f */
[----:B------:R-:W-:Y:S01]  /*15b0*/  UIADD3 UR10, UR6, 0x2, URZ ;  /* 0x00000002060a7890 */ /* 0x000fe2000fffe03f */
[----:B------:R-:W-:Y:S01]  /*15c0*/  UMOV UR9, 0x40000040 ;  /* 0x4000004000097882 */ /* 0x000fe20000000000 */
[----:B------:R-:W-:Y:S01]  /*15d0*/  UMOV UR11, 0x40000040 ;  /* 0x40000040000b7882 */ /* 0x000fe20000000000 */
[----:B------:R-:W-:Y:S02]  /*15e0*/  WARPGROUP.DEPBAR.LE gsb0, 0x0 ;  /* 0x00008000000079c5 */ /* 0x000fe40000010000 */
[----:B------:R-:W-:-:S06]  /*15f0*/  WARPGROUP.ARRIVE ;  /* 0x00000000000079c5 */ /* 0x000fcc0000000000 */
[----:B------:R-:W-:Y:S01]  /*1600*/  HGMMA.64x128x16.F32 R24, gdesc[UR8], R24, gsb0 ;  /* 0x01e00000081879f0 */ /* 0x000fe20008000818 */
        /* <DEDUP_REMOVED lines=13> */
[----:B------:R-:W-:Y:S03]  /*16e0*/  HGMMA.64x128x16.F32 R24, gdesc[UR8], R24, gsb0 ;  /* 0x01e00000081879f0 */ /* 0x000fe60008000818 */
[----:B------:R-:W-:Y:S02]  /*16f0*/  WARPGROUP.DEPBAR.LE gsb0, 0x0 ;  /* 0x00008000000079c5 */ /* 0x000fe40000010000 */
[----:B------:R-:W-:Y:S05]  /*1700*/  @!P2 BRA `(.L_x_18) ;  /* 0x00000004001ca947 */ /* 0x000fea0003800000 */
[----:B------:R-:W-:Y:S01]  /*1710*/  UIADD3 UR5, UR41, 0x1, URZ ;  /* 0x0000000129057890 */ /* 0x000fe2000fffe03f */
[----:B01----:R-:W-:-:S03]  /*1720*/  IMAD.U32 R0, RZ, RZ, UR44 ;  /* 0x0000002cff007e24 */ /* 0x003fc6000f8e00ff */
[----:B------:R-:W-:-:S04]  /*1730*/  UISETP.NE.AND UP0, UPT, UR5, 0x5, UPT ;  /* 0x000000050500788c */ /* 0x000fc8000bf05270 */
[----:B------:R-:W-:Y:S02]  /*1740*/  USEL UR6, URZ, 0x1, UP0 ;  /* 0x000000013f067887 */ /* 0x000fe40008000000 */
[----:B------:R-:W-:Y:S02]  /*1750*/  USEL UR5, UR5, URZ, UP0 ;  /* 0x0000003f05057287 */ /* 0x000fe40008000000 */
[----:B------:R-:W-:-:S06]  /*1760*/  ULOP3.LUT UR6, UR40, UR6, URZ, 0x3c, !UPT ;  /* 0x0000000628067292 */ /* 0x000fcc000f8e3c3f */
[----:B------:R-:W-:Y:S01]  /*1770*/  IMAD.U32 R5, RZ, RZ, UR6 ;  /* 0x00000006ff057e24 */ /* 0x000fe2000f8e00ff */
[----:B------:R-:W-:-:S06]  /*1780*/  UMOV UR6, UR41 ;  /* 0x0000002900067c82 */ /* 0x000fcc0008000000 */
.L_x_25:
[----:B01----:R-:W-:Y:S05]  /*1790*/  @!P0 BRA `(.L_x_19) ;  /* 0x0000000000048947 */ /* 0x003fea0003800000 */
[----:B------:R-:W-:Y:S01]  /*17a0*/  BPT.TRAP 0x1 ;  /* 0x000000040000795c */ /* 0x000fe20000300000 */
.L_x_19:
[----:B------:R-:W0:Y:S01]  /*17b0*/  S2UR UR8, SR_CgaCtaId ;  /* 0x00000000000879c3 */ /* 0x000e220000008800 */
[----:B------:R-:W-:Y:S01]  /*17c0*/  UMOV UR7, 0x400 ;  /* 0x0000040000077882 */ /* 0x000fe20000000000 */
[----:B------:R-:W-:Y:S01]  /*17d0*/  SHF.L.U32 R3, R5, 0x1f, RZ ;  /* 0x0000001f05037819 */ /* 0x000fe200000006ff */
[----:B0-----:R-:W-:-:S04]  /*17e0*/  ULEA UR13, UR8, UR7, 0x18 ;  /* 0x00000007080d7291 */ /* 0x001fc8000f8ec03f */
[----:B------:R-:W-:-:S09]  /*17f0*/  ULEA UR7, UR5, UR13, 0x3 ;  /* 0x0000000d05077291 */ /* 0x000fd2000f8e183f */
[----:B------:R0:W1:Y:S01]  /*1800*/  SYNCS.PHASECHK.TRANS64.TRYWAIT P1, [UR7], R3 ;  /* 0x00000003ff0075a7 */ /* 0x0000620008020147 */
[----:B------:R-:W-:Y:S05]  /*1810*/  @!P0 BRA `(.L_x_20) ;  /* 0x0000000000048947 */ /* 0x000fea0003800000 */
[----:B------:R-:W-:Y:S01]  /*1820*/  BPT.TRAP 0x1 ;  /* 0x000000040000795c */ /* 0x000fe20000300000 */
.L_x_20:
[----:B-1----:R-:W-:Y:S05]  /*1830*/  @P1 BRA `(.L_x_21) ;  /* 0x0000000000081947 */ /* 0x002fea0003800000 */
[----:B------:R-:W1:Y:S02]  /*1840*/  SYNCS.PHASECHK.TRANS64.TRYWAIT P1, [UR7], R3 ;  /* 0x00000003ff0075a7 */ /* 0x000e640008020147 */
[----:B-1----:R-:W-:Y:S05]  /*1850*/  @!P1 BRA `(.L_x_22) ;  /* 0x0000006000d49947 */ /* 0x002fea0003800000 */
.L_x_21:
[----:B------:R-:W-:Y:S01]  /*1860*/  ULEA UR7, UR5, UR45, 0xa ;  /* 0x0000002d05077291 */ /* 0x000fe2000f8e503f */
[----:B------:R-:W-:Y:S01]  /*1870*/  WARPGROUP.ARRIVE ;  /* 0x00000000000079c5 */ /* 0x000fe20000000000 */
[----:B------:R-:W-:Y:S01]  /*1880*/  ULEA UR12, UR5, UR4, 0xa ;  /* 0x00000004050c7291 */ /* 0x000fe2000f8e503f */
[----:B------:R-:W-:Y:S01]  /*1890*/  UMOV UR9, 0x40000040 ;  /* 0x4000004000097882 */ /* 0x000fe20000000000 */
[----:B------:R-:W-:-:S03]  /*18a0*/  UMOV UR11, 0x40000040 ;  /* 0x40000040000b7882 */ /* 0x000fc60000000000 */
[----:B------:R-:W-:Y:S02]  /*18b0*/  UMOV UR8, UR7 ;  /* 0x0000000700087c82 */ /* 0x000fe40008000000 */
[----:B------:R-:W-:Y:S02]  /*18c0*/  UMOV UR10, UR12 ;  /* 0x0000000c000a7c82 */ /* 0x000fe40008000000 */
[----:B------:R-:W-:Y:S01]  /*18d0*/  HGMMA.64x128x16.F32 R24, gdesc[UR8], R24, gsb0 ;  /* 0x01e00000081879f0 */ /* 0x000fe20008000818 */
[----:B------:R-:W-:Y:S02]  /*18e0*/  UIADD3 UR8, UR7, 0x2, URZ ;  /* 0x0000000207087890 */ /* 0x000fe4000fffe03f */
[----:B------:R-:W-:Y:S01]  /*18f0*/  UIADD3 UR10, UR12, 0x2, URZ ;  /* 0x000000020c0a7890 */ /* 0x000fe2000fffe03f */
[----:B------:R-:W-:Y:S01]  /*1900*/  UMOV UR9, 0x40000040 ;  /* 0x4000004000097882 */ /* 0x000fe20000000000 */
[----:B------:R-:W-:Y:S01]  /*1910*/  UMOV UR11, 0x40000040 ;  /* 0x40000040000b7882 */ /* 0x000fe20000000000 */
[----:B------:R-:W-:-:S02]  /*1920*/  WARPGROUP.DEPBAR.LE gsb0, 0x0 ;  /* 0x00008000000079c5 */ /* 0x000fc40000010000 */
        /* <DEDUP_REMOVED lines=18> */
[----:B------:R-:W-:Y:S01]  /*1a50*/  BPT.TRAP 0x1 ;  /* 0x000000040000795c */ /* 0x000fe20000300000 */
.L_x_23:
[----:B------:R-:W-:Y:S01]  /*1a60*/  ULEA UR7, UR6, UR13, 0x3 ;  /* 0x0000000d06077291 */ /* 0x000fe2000f8e183f */
[----:B------:R-:W-:-:S03]  /*1a70*/  ISETP.GT.U32.AND P1, PT, R18, 0x1, PT ;  /* 0x000000011200780c */ /* 0x000fc60003f24070 */
[----:B------:R-:W-:-:S04]  /*1a80*/  UIADD3 UR7, UR7, 0x28, URZ ;  /* 0x0000002807077890 */ /* 0x000fc8000fffe03f */
[----:B------:R-:W-:-:S09]  /*1a90*/  UPRMT UR7, URZ, 0x654, UR7 ;  /* 0x000006543f077896 */ /* 0x000fd20008000007 */
[----:B------:R-:W-:Y:S01]  /*1aa0*/  SYNCS.ARRIVE.TRANS64.RED.A1T0 RZ, [UR7], RZ ;  /* 0x000000ffffff79a7 */ /* 0x000fe20008100407 */
[----:B------:R-:W-:Y:S05]  /*1ab0*/  @P1 BRA `(.L_x_24) ;  /* 0x0000000000041947 */ /* 0x000fea0003800000 */
[----:B------:R-:W-:Y:S01]  /*1ac0*/  BPT.TRAP 0x1 ;  /* 0x000000040000795c */ /* 0x000fe20000300000 */
.L_x_24:
[----:B------:R-:W-:Y:S01]  /*1ad0*/  UIADD3 UR5, UR5, 0x1, URZ ;  /* 0x0000000105057890 */ /* 0x000fe2000fffe03f */
[C---:B------:R-:W-:Y:S01]  /*1ae0*/  ISETP.GT.AND P1, PT, R0.reuse, 0x1, PT ;  /* 0x000000010000780c */ /* 0x040fe20003f24270 */
[----:B------:R-:W-:Y:S01]  /*1af0*/  UIADD3 UR6, UR6, 0x1, URZ ;  /* 0x0000000106067890 */ /* 0x000fe2000fffe03f */
[----:B------:R-:W-:Y:S01]  /*1b00*/  VIADD R0, R0, 0xffffffff ;  /* 0xffffffff00007836 */ /* 0x000fe20000000000 */
[----:B------:R-:W-:Y:S02]  /*1b10*/  UISETP.NE.AND UP0, UPT, UR5, 0x5, UPT ;  /* 0x000000050500788c */ /* 0x000fe4000bf05270 */
[----:B------:R-:W-:Y:S02]  /*1b20*/  UISETP.NE.AND UP1, UPT, UR6, 0x5, UPT ;  /* 0x000000050600788c */ /* 0x000fe4000bf25270 */
[----:B------:R-:W-:Y:S02]  /*1b30*/  USEL UR7, URZ, 0x1, UP0 ;  /* 0x000000013f077887 */ /* 0x000fe40008000000 */
[----:B------:R-:W-:-:S02]  /*1b40*/  USEL UR5, UR5, URZ, UP0 ;  /* 0x0000003f05057287 */ /* 0x000fc40008000000 */
[----:B------:R-:W-:Y:S02]  /*1b50*/  USEL UR6, UR6, URZ, UP1 ;  /* 0x0000003f06067287 */ /* 0x000fe40008800000 */
[----:B------:R-:W-:Y:S01]  /*1b60*/  LOP3.LUT R5, R5, UR7, RZ, 0x3c, !PT ;  /* 0x0000000705057c12 */ /* 0x000fe2000f8e3cff */
[----:B------:R-:W-:Y:S09]  /*1b70*/  @P1 BRA `(.L_x_25) ;  /* 0xfffffffc00041947 */ /* 0x000ff2000383ffff */
.L_x_18:
[----:B01----:R-:W0:Y:S02]  /*1b80*/  LDC R0, c[0x0][0x28c] ;  /* 0x0000a300ff007b82 */ /* 0x003e240000000800 */
[----:B0-----:R-:W-:-:S13]  /*1b90*/  ISETP.GE.AND P1, PT, R0, 0x1, PT ;  /* 0x000000010000780c */ /* 0x001fda0003f26270 */
[----:B------:R-:W-:Y:S05]  /*1ba0*/  @!P1 BRA `(.L_x_26) ;  /* 0x0000000000409947 */ /* 0x000fea0003800000 */
[----:B------:R-:W-:Y:S05]  /*1bb0*/  @!P0 BRA `(.L_x_27) ;  /* 0x0000000000048947 */ /* 0x000fea0003800000 */
[----:B------:R-:W-:Y:S01]  /*1bc0*/  BPT.TRAP 0x1 ;  /* 0x000000040000795c */ /* 0x000fe20000300000 */
.L_x_27:
[----:B------:R-:W0:Y:S01]  /*1bd0*/  S2UR UR7, SR_CgaCtaId ;  /* 0x00000000000779c3 */ /* 0x000e220000008800 */
[----:B------:R-:W-:Y:S01]  /*1be0*/  UIADD3 UR6, UR44, UR41, URZ ;  /* 0x000000292c067290 */ /* 0x000fe2000fffe03f */
[----:B------:R-:W-:-:S03]  /*1bf0*/  ISETP.GT.U32.AND P0, PT, R18, 0x1, PT ;  /* 0x000000011200780c */ /* 0x000fc60003f04070 */
[----:B------:R-:W-:-:S04]  /*1c00*/  UIMAD.WIDE.U32 UR4, UR6, -0x33333333, URZ ;  /* 0xcccccccd060478a5 */ /* 0x000fc8000f8e003f */
[----:B------:R-:W-:-:S03]  /*1c10*/  USHF.R.U32.HI UR4, URZ, 0x2, UR5 ;  /* 0x000000023f047899 */ /* 0x000fc60008011605 */
[----:B------:R-:W-:Y:S01]  /*1c20*/  UMOV UR5, 0x400 ;  /* 0x0000040000057882 */ /* 0x000fe20000000000 */
[----:B------:R-:W-:Y:S02]  /*1c30*/  UIMAD UR6, UR4, -0x5, UR6 ;  /* 0xfffffffb040678a4 */ /* 0x000fe4000f8e0206 */
[----:B0-----:R-:W-:-:S04]  /*1c40*/  ULEA UR5, UR7, UR5, 0x18 ;  /* 0x0000000507057291 */ /* 0x001fc8000f8ec03f */
[----:B------:R-:W-:-:S04]  /*1c50*/  ULEA UR6, UR6, UR5, 0x3 ;  /* 0x0000000506067291 */ /* 0x000fc8000f8e183f */
[----:B------:R-:W-:-:S04]  /*1c60*/  UIADD3 UR6, UR6, 0x28, URZ ;  /* 0x0000002806067890 */ /* 0x000fc8000fffe03f */
[----:B------:R-:W-:-:S09]  /*1c70*/  UPRMT UR6, URZ, 0x654, UR6 ;  /* 0x000006543f067896 */ /* 0x000fd20008000006 */
[----:B------:R-:W-:Y:S01]  /*1c80*/  SYNCS.ARRIVE.TRANS64.RED.A1T0 RZ, [UR6], RZ ;  /* 0x000000ffffff79a7 */ /* 0x000fe20008100406 */
[----:B------:R-:W-:Y:S05]  /*1c90*/  @P0 BRA `(.L_x_26) ;  /* 0x0000000000040947 */ /* 0x000fea0003800000 */
[----:B------:R-:W-:Y:S01]  /*1ca0*/  BPT.TRAP 0x1 ;  /* 0x000000040000795c */ /* 0x000fe20000300000 */
.L_x_26:
[----:B------:R-:W-:Y:S01]  /*1cb0*/  IMAD.SHL.U32 R6, R100, 0x80, RZ ;  /* 0x0000008064067824 */ /* 0x000fe200078e00ff */
[----:B------:R-:W-:Y:S01]  /*1cc0*/  UIADD3 UR41, UR43, UR41, URZ ;  /* 0x000000292b297290 */ /* 0x000fe2000fffe03f */
[----:B------:R-:W-:Y:S01]  /*1cd0*/  SHF.R.S32.HI R11, RZ, 0x1f, R99 ;  /* 0x0000001fff0b7819 */ /* 0x000fe20000011463 */
[----:B------:R-:W-:Y:S01]  /*1ce0*/  UISETP.GE.U32.AND UP1, UPT, UR43, 0x5, UPT ;  /* 0x000000052b00788c */ /* 0x000fe2000bf26070 */
[----:B------:R-:W-:Y:S01]  /*1cf0*/  IMAD.SHL.U32 R10, R101, 0x80, RZ ;  /* 0x00000080650a7824 */ /* 0x000fe200078e00ff */
[----:B------:R-:W-:Y:S01]  /*1d00*/  ULDC UR7, c[0x0][0x288] ;  /* 0x0000a20000077ab9 */ /* 0x000fe20000000800 */
[C---:B------:R-:W-:Y:S01]  /*1d10*/  LOP3.LUT R8, R6.reuse, 0x6, R93, 0xf8, !PT ;  /* 0x0000000606087812 */ /* 0x040fe200078ef85d */
[----:B------:R-:W-:Y:S01]  /*1d20*/  UISETP.GT.U32.AND UP0, UPT, UR41, 0x4, UPT ;  /* 0x000000042900788c */ /* 0x000fe2000bf04070 */
[----:B------:R-:W-:Y:S01]  /*1d30*/  ISETP.GE.AND P0, PT, R6, UR7, PT ;  /* 0x0000000706007c0c */ /* 0x000fe2000bf06270 */
[----:B------:R-:W-:Y:S01]  /*1d40*/  ULDC.64 UR4, c[0x0][0x5d0] ;  /* 0x0001740000047ab9 */ /* 0x000fe20000000a00 */
[--C-:B------:R-:W-:Y:S01]  /*1d50*/  SHF.R.S32.HI R9, RZ, 0x1f, R8.reuse ;  /* 0x0000001fff097819 */ /* 0x100fe20000011408 */
[----:B------:R-:W-:Y:S01]  /*1d60*/  ULDC UR10, c[0x0][0x284] ;  /* 0x0000a100000a7ab9 */ /* 0x000fe20000000800 */
[----:B------:R-:W-:Y:S01]  /*1d70*/  IMAD R0, R11, UR4, RZ ;  /* 0x000000040b007c24 */ /* 0x000fe2000f8e02ff */
[----:B------:R-:W-:Y:S01]  /*1d80*/  UISETP.LT.U32.AND UP0, UPT, UR43, 0x5, UP0 ;  /* 0x000000052b00788c */ /* 0x000fe20008701070 */
[----:B------:R-:W-:Y:S01]  /*1d90*/  ISETP.GE.OR P0, PT, R10, UR10, P0 ;  /* 0x0000000a0a007c0c */ /* 0x000fe20008706670 */
[----:B------:R-:W-:Y:S01]  /*1da0*/  IMAD.WIDE.U32 R4, R99, UR4, R8 ;  /* 0x0000000463047c25 */ /* 0x000fe2000f8e0008 */
[----:B------:R-:W-:Y:S01]  /*1db0*/  ULDC.64 UR8, c[0x0][0x5c8] ;  /* 0x0001720000087ab9 */ /* 0x000fe20000000a00 */
[----:B------:R-:W-:-:S02]  /*1dc0*/  USEL UR6, URZ, 0x1, !UP0 ;  /* 0x000000013f067887 */ /* 0x000fc4000c000000 */
[----:B------:R-:W-:Y:S01]  /*1dd0*/  IMAD R3, R99, UR5, R0 ;  /* 0x0000000563037c24 */ /* 0x000fe2000f8e0200 */
[----:B------:R-:W-:Y:S01]  /*1de0*/  @UP1 UIMAD.WIDE.U32 UR4, UR41, -0x33333333, URZ ;  /* 0xcccccccd290418a5 */ /* 0x000fe2000f8e003f */
[----:B------:R-:W-:Y:S01]  /*1df0*/  IMAD.WIDE R100, R101, 0x80, R22 ;  /* 0x0000008065647825 */ /* 0x000fe200078e0216 */
[----:B------:R-:W-:Y:S02]  /*1e00*/  ULOP3.LUT UR40, UR40, UR6, URZ, 0x3c, !UPT ;  /* 0x0000000628287292 */ /* 0x000fe4000f8e3c3f */
[----:B------:R-:W-:Y:S01]  /*1e10*/  @UP1 USHF.R.U32.HI UR4, URZ, 0x2, UR5 ;  /* 0x000000023f041899 */ /* 0x000fe20008011605 */
[----:B------:R-:W-:Y:S02]  /*1e20*/  IMAD.IADD R5, R5, 0x1, R3 ;  /* 0x0000000105057824 */ /* 0x000fe400078e0203 */
[----:B------:R-:W-:Y:S01]  /*1e30*/  IMAD R3, R101, UR8, RZ ;  /* 0x0000000865037c24 */ /* 0x000fe2000f8e02ff */
[----:B------:R-:W-:Y:S01]  /*1e40*/  @UP1 ULOP3.LUT UR40, UR40, 0x1, UR4, 0x78, !UPT ;  /* 0x0000000128281892 */ /* 0x000fe2000f8e7804 */
[----:B------:R-:W-:-:S04]  /*1e50*/  IMAD.WIDE.U32 R102, R100, UR8, R4 ;  /* 0x0000000864667c25 */ /* 0x000fc8000f8e0004 */
[----:B------:R-:W-:Y:S02]  /*1e60*/  IMAD R7, R100, UR9, R3 ;  /* 0x0000000964077c24 */ /* 0x000fe4000f8e0203 */
[----:B------:R-:W-:Y:S01]  /*1e70*/  IMAD.MOV.U32 R0, RZ, RZ, -0x1 ;  /* 0xffffffffff007424 */ /* 0x000fe200078e00ff */
[----:B------:R-:W-:Y:S06]  /*1e80*/  @P0 BRA `(.L_x_28) ;  /* 0x00000040001c0947 */ /* 0x000fec0003800000 */
[----:B-----5:R-:W-:Y:S01]  /*1e90*/  FSETP.NEU.AND P0, PT, R88, RZ, PT ;  /* 0x000000ff5800720b */ /* 0x020fe20003f0d000 */
[----:B------:R-:W-:Y:S01]  /*1ea0*/  IMAD.IADD R4, R89, 0x1, -R6 ;  /* 0x0000000159047824 */ /* 0x000fe200078e0a06 */
[----:B------:R-:W-:Y:S01]  /*1eb0*/  BSSY B0, `(.L_x_28) ;  /* 0x0000404000007945 */ /* 0x000fe20003800000 */
[----:B------:R-:W-:Y:S02]  /*1ec0*/  IMAD.IADD R3, R97, 0x1, -R10 ;  /* 0x0000000161037824 */ /* 0x000fe400078e0a0a */
[----:B------:R-:W-:Y:S01]  /*1ed0*/  IMAD.IADD R113, R103, 0x1, R7 ;  /* 0x0000000167717824 */ /* 0x000fe200078e0207 */
[----:B------:R-:W-:-:S04]  /*1ee0*/  ISETP.GT.AND P2, PT, R4, RZ, PT ;  /* 0x000000ff0400720c */ /* 0x000fc80003f44270 */
[----:B------:R-:W-:-:S03]  /*1ef0*/  ISETP.GT.AND P1, PT, R3, RZ, P2 ;  /* 0x000000ff0300720c */ /* 0x000fc60001724270 */
[----:B------:R-:W-:Y:S10]  /*1f00*/  @!P0 BRA `(.L_x_29) ;  /* 0x0000002c00288947 */ /* 0x000ff40003800000 */
[----:B------:R-:W0:Y:S01]  /*1f10*/  LDC.64 R106, c[0x0][0x5b8] ;  /* 0x00016e00ff6a7b82 */ /* 0x000e220000000a00 */
[----:B------:R-:W-:-:S07]  /*1f20*/  ULDC.64 UR4, c[0x0][0x5c0] ;  /* 0x0001700000047ab9 */ /* 0x000fce0000000a00 */
[----:B------:R-:W1:Y:S08]  /*1f30*/  LDC.64 R108, c[0x0][0x5b0] ;  /* 0x00016c00ff6c7b82 */ /* 0x000e700000000a00 */
[----:B------:R-:W2:Y:S01]  /*1f40*/  LDC.64 R110, c[0x0][0x5a8] ;  /* 0x00016a00ff6e7b82 */ /* 0x000ea20000000a00 */
[-C--:B0-----:R-:W-:Y:S02]  /*1f50*/  IMAD R6, R11, R106.reuse, RZ ;  /* 0x0000006a0b067224 */ /* 0x081fe400078e02ff */
[----:B------:R-:W-:-:S04]  /*1f60*/  IMAD.WIDE.U32 R104, R99, R106, R8 ;  /* 0x0000006a63687225 */ /* 0x000fc800078e0008 */
[----:B------:R-:W-:Y:S02]  /*1f70*/  IMAD R103, R99, R107, R6 ;  /* 0x0000006b63677224 */ /* 0x000fe400078e0206 */
[-C--:B-1----:R-:W-:Y:S02]  /*1f80*/  IMAD R5, R101, R108.reuse, RZ ;  /* 0x0000006c65057224 */ /* 0x082fe400078e02ff */
[----:B------:R-:W-:Y:S02]  /*1f90*/  IMAD.IADD R13, R105, 0x1, R103 ;  /* 0x00000001690d7824 */ /* 0x000fe400078e0267 */
[----:B------:R-:W-:Y:S02]  /*1fa0*/  IMAD.MOV.U32 R12, RZ, RZ, R104 ;  /* 0x000000ffff0c7224 */ /* 0x000fe400078e0068 */
[C---:B------:R-:W-:Y:S02]  /*1fb0*/  IMAD R107, R100.reuse, R109, R5 ;  /* 0x0000006d646b7224 */ /* 0x040fe400078e0205 */
[----:B------:R-:W-:-:S04]  /*1fc0*/  IMAD.WIDE.U32 R6, R100, R108, R12 ;  /* 0x0000006c64067225 */ /* 0x000fc800078e000c */
[----:B------:R-:W-:Y:S01]  /*1fd0*/  IMAD.IADD R5, R7, 0x1, R107 ;  /* 0x0000000107057824 */ /* 0x000fe200078e026b */
[----:B--2---:R-:W-:-:S04]  /*1fe0*/  LEA R14, P0, R6, R110, 0x1 ;  /* 0x0000006e060e7211 */ /* 0x004fc800078008ff */
[----:B------:R-:W-:-:S05]  /*1ff0*/  LEA.HI.X R15, R6, R111, R5, 0x1, P0 ;  /* 0x0000006f060f7211 */ /* 0x000fca00000f0c05 */
[----:B------:R0:W2:Y:S01]  /*2000*/  @P1 LDG.E.LTC128B.U16 R5, desc[UR38][R14.64] ;  /* 0x000000260e051981 */ /* 0x0000a2000c1e1520 */
[----:B------:R-:W-:Y:S01]  /*2010*/  LEA R10, P0, R102, UR4, 0x1 ;  /* 0x00000004660a7c11 */ /* 0x000fe2000f8008ff */
[----:B------:R-:W-:Y:S01]  /*2020*/  IMAD.WIDE.U32 R6, R100, R108, R8 ;  /* 0x0000006c64067225 */ /* 0x000fe200078e0008 */
[----:B------:R-:W-:Y:S03]  /*2030*/  BSSY B1, `(.L_x_30) ;  /* 0x0000012000017945 */ /* 0x000fe60003800000 */
[----:B------:R-:W-:Y:S02]  /*2040*/  IMAD.IADD R7, R107, 0x1, R7 ;  /* 0x000000016b077824 */ /* 0x000fe400078e0207 */
[----:B------:R-:W-:Y:S01]  /*2050*/  IMAD.WIDE.U32 R20, R99, R106, R6 ;  /* 0x0000006a63147225 */ /* 0x000fe200078e0006 */
[----:B0-----:R-:W-:-:S03]  /*2060*/  SHF.L.U64.HI R15, R108, 0x3, R109 ;  /* 0x000000036c0f7819 */ /* 0x001fc6000001026d */
[----:B------:R-:W-:Y:S01]  /*2070*/  IMAD.IADD R7, R103, 0x1, R21 ;  /* 0x0000000167077824 */ /* 0x000fe200078e0215 */
[----:B------:R-:W-:Y:S01]  /*2080*/  LEA R6, P4, R20, R110, 0x1 ;  /* 0x0000006e14067211 */ /* 0x000fe200078808ff */
[----:B------:R-:W-:-:S03]  /*2090*/  IMAD.SHL.U32 R14, R108, 0x8, RZ ;  /* 0x000000086c0e7824 */ /* 0x000fc600078e00ff */
[----:B------:R-:W-:Y:S01]  /*20a0*/  LEA.HI.X R7, R20, R111, R7, 0x1, P4 ;  /* 0x0000006f14077211 */ /* 0x000fe200020f0c07 */
[----:B--2---:R-:W-:-:S05]  /*20b0*/  HADD2.F32 R11, -RZ, R5.H0_H0 ;  /* 0x20000005ff0b7230 */ /* 0x004fca0000004100 */
[----:B------:R-:W-:-:S04]  /*20c0*/  FMUL R11, R11, R88 ;  /* 0x000000580b0b7220 */ /* 0x000fc80000400000 */
[----:B------:R-:W-:Y:S01]  /*20d0*/  FFMA R24, R24, R19, R11 ;  /* 0x0000001318187223 */ /* 0x000fe2000000000b */
[----:B------:R-:W-:Y:S02]  /*20e0*/  LEA.HI.X R11, R102, UR5, R113, 0x1, P0 ;  /* 0x00000005660b7c11 */ /* 0x000fe400080f0c71 */
[----:B------:R-:W-:Y:S02]  /*20f0*/  ISETP.GT.AND P0, PT, R4, 0x1, PT ;  /* 0x000000010400780c */ /* 0x000fe40003f04270 */
[----:B------:R-:W-:Y:S02]  /*2100*/  F2FP.F16.F32.PACK_AB R24, RZ, R24 ;  /* 0x00000018ff18723e */ /* 0x000fe400000000ff */
[----:B------:R-:W-:-:S03]  /*2110*/  ISETP.GT.AND P3, PT, R3, RZ, P0 ;  /* 0x000000ff0300720c */ /* 0x000fc60000764270 */
[----:B------:R0:W-:Y:S10]  /*2120*/  @P1 STG.E.U16 desc[UR38][R10.64], R24 ;  /* 0x000000180a001986 */ /* 0x0001f4000c101526 */
[----:B------:R-:W-:Y:S05]  /*2130*/  @!P3 BRA `(.L_x_31) ;  /* 0x000000000004b947 */ /* 0x000fea0003800000 */
[----:B------:R1:W5:Y:S02]  /*2140*/  LDG.E.LTC128B.U16 R5, desc[UR38][R6.64+0x2] ;  /* 0x0000022606057981 */ /* 0x000364000c1e1520 */
.L_x_31:
[----:B------:R-:W-:Y:S05]  /*2150*/  BSYNC B1 ;  /* 0x0000000000017941 */ /* 0x000fea0003800000 */
.L_x_30:
[----:B-----5:R-:W-:Y:S01]  /*2160*/  HADD2.F32 R101, -RZ, R5.H0_H0 ;  /* 0x20000005ff657230 */ /* 0x020fe20000004100 */
[----:B------:R-:W-:Y:S01]  /*2170*/  ISETP.GT.AND P2, PT, R3, 0x8, P2 ;  /* 0x000000080300780c */ /* 0x000fe20001744270 */
[----:B------:R-:W-:Y:S01]  /*2180*/  IMAD.WIDE.U32 R20, R100, R108, R14 ;  /* 0x0000006c64147225 */ /* 0x000fe200078e000e */
[----:B0-----:R-:W-:-:S03]  /*2190*/  PRMT R24, R5, 0x7610, R24 ;  /* 0x0000761005187816 */ /* 0x001fc60000000018 */
[----:B------:R-:W-:Y:S01]  /*21a0*/  FMUL R12, R101, R88 ;  /* 0x00000058650c7220 */ /* 0x000fe20000400000 */
[----:B------:R-:W-:Y:S01]  /*21b0*/  IMAD.IADD R107, R107, 0x1, R21 ;  /* 0x000000016b6b7824 */ /* 0x000fe200078e0215 */
[----:B------:R-:W-:Y:S02]  /*21c0*/  IADD3 R104, P1, R104, R20, RZ ;  /* 0x0000001468687210 */ /* 0x000fe40007f3e0ff */
[----:B------:R-:W-:-:S03]  /*21d0*/  FFMA R12, R25, R19, R12 ;  /* 0x00000013190c7223 */ /* 0x000fc6000000000c */
[----:B------:R-:W-:Y:S01]  /*21e0*/  IMAD.X R13, R107, 0x1, R13, P1 ;  /* 0x000000016b0d7824 */ /* 0x000fe200008e060d */
[C---:B------:R-:W-:Y:S02]  /*21f0*/  LEA R14, P1, R104.reuse, R110, 0x1 ;  /* 0x0000006e680e7211 */ /* 0x040fe400078208ff */
[----:B------:R-:W-:Y:S02]  /*2200*/  F2FP.F16.F32.PACK_AB R12, RZ, R12 ;  /* 0x0000000cff0c723e */ /* 0x000fe400000000ff */
[----:B------:R-:W-:Y:S02]  /*2210*/  LEA.HI.X R15, R104, R111, R13, 0x1, P1 ;  /* 0x0000006f680f7211 */ /* 0x000fe400008f0c0d */
[----:B------:R-:W-:-:S05]  /*2220*/  PRMT R21, R12, 0x7610, R21 ;  /* 0x000076100c157816 */ /* 0x000fca0000000015 */
[----:B------:R0:W-:Y:S04]  /*2230*/  @P3 STG.E.U16 desc[UR38][R10.64+0x2], R21 ;  /* 0x000002150a003986 */ /* 0x0001e8000c101526 */
[----:B------:R-:W2:Y:S01]  /*2240*/  @P2 LDG.E.LTC128B.U16 R24, desc[UR38][R14.64] ;  /* 0x000000260e182981 */ /* 0x000ea2000c1e1520 */
[----:B------:R-:W-:Y:S01]  /*2250*/  IADD3 R20, P1, R8, R20, RZ ;  /* 0x0000001408147210 */ /* 0x000fe20007f3e0ff */
[----:B------:R-:W-:Y:S01]  /*2260*/  BSSY B1, `(.L_x_32) ;  /* 0x0000011000017945 */ /* 0x000fe20003800000 */
[C---:B------:R-:W-:Y:S02]  /*2270*/  SHF.L.U64.HI R13, R92.reuse, 0x1, R91 ;  /* 0x000000015c0d7819 */ /* 0x040fe4000001025b */
[----:B------:R-:W-:Y:S01]  /*2280*/  ISETP.GT.AND P0, PT, R3, 0x8, P0 ;  /* 0x000000080300780c */ /* 0x000fe20000704270 */
[----:B0-----:R-:W-:Y:S01]  /*2290*/  IMAD.X R21, R9, 0x1, R107, P1 ;  /* 0x0000000109157824 */ /* 0x001fe200008e066b */
[----:B------:R-:W-:Y:S01]  /*22a0*/  LEA R12, P1, R92, R10, 0x1 ;  /* 0x0000000a5c0c7211 */ /* 0x000fe200078208ff */
[----:B------:R-:W-:-:S04]  /*22b0*/  IMAD.WIDE.U32 R20, R99, R106, R20 ;  /* 0x0000006a63147225 */ /* 0x000fc800078e0014 */
[----:B------:R-:W-:Y:S01]  /*22c0*/  IMAD.X R13, R13, 0x1, R11, P1 ;  /* 0x000000010d0d7824 */ /* 0x000fe200008e060b */
[----:B------:R-:W-:Y:S01]  /*22d0*/  LEA R8, P3, R20, R110, 0x1 ;  /* 0x0000006e14087211 */ /* 0x000fe200078608ff */
[----:B------:R-:W-:-:S05]  /*22e0*/  IMAD.IADD R9, R103, 0x1, R21 ;  /* 0x0000000167097824 */ /* 0x000fca00078e0215 */
[----:B------:R-:W-:Y:S01]  /*22f0*/  LEA.HI.X R9, R20, R111, R9, 0x1, P3 ;  /* 0x0000006f14097211 */ /* 0x000fe200018f0c09 */
[----:B--2---:R-:W-:-:S05]  /*2300*/  HADD2.F32 R5, -RZ, R24.H0_H0 ;  /* 0x20000018ff057230 */ /* 0x004fca0000004100 */
[----:B------:R-:W-:-:S04]  /*2310*/  FMUL R5, R5, R88 ;  /* 0x0000005805057220 */ /* 0x000fc80000400000 */
[----:B------:R-:W-:-:S05]  /*2320*/  FFMA R5, R26, R19, R5 ;  /* 0x000000131a057223 */ /* 0x000fca0000000005 */
[----:B------:R-:W-:-:S05]  /*2330*/  F2FP.F16.F32.PACK_AB R5, RZ, R5 ;  /* 0x00000005ff05723e */ /* 0x000fca00000000ff */
[----:B------:R0:W-:Y:S01]  /*2340*/  @P2 STG.E.U16 desc[UR38][R12.64], R5 ;  /* 0x000000050c002986 */ /* 0x0001e2000c101526 */
[----:B------:R-:W-:Y:S05]  /*2350*/  @!P0 BRA `(.L_x_33) ;  /* 0x0000000000048947 */ /* 0x000fea0003800000 */
[----:B------:R2:W5:Y:S02]  /*2360*/  LDG.E.LTC128B.U16 R24, desc[UR38][R8.64+0x2] ;  /* 0x0000022608187981 */ /* 0x000564000c1e1520 */
.L_x_33:
[----:B------:R-:W-:Y:S05]  /*2370*/  BSYNC B1 ;  /* 0x0000000000017941 */ /* 0x000fea0003800000 */
.L_x_32:
[----:B0----5:R-:W-:Y:S01]  /*2380*/  HADD2.F32 R5, -RZ, R24.H0_H0 ;  /* 0x20000018ff057230 */ /* 0x021fe20000004100 */
[----:B------:R-:W-:Y:S01]  /*2390*/  ISETP.GT.AND P1, PT, R4, 0x8, PT ;  /* 0x000000080400780c */ /* 0x000fe20003f24270 */
[----:B------:R-:W-:Y:S03]  /*23a0*/  BSSY B1, `(.L_x_34) ;  /* 0x0000008000017945 */ /* 0x000fe60003800000 */
[----:B------:R-:W-:Y:S01]  /*23b0*/  FMUL R14, R5, R88 ;  /* 0x00000058050e7220 */ /* 0x000fe20000400000 */
[----:B------:R-:W-:-:S03]  /*23c0*/  ISETP.GT.AND P2, PT, R3, RZ, P1 ;  /* 0x000000ff0300720c */ /* 0x000fc60000f44270 */
[----:B------:R-:W-:-:S05]  /*23d0*/  FFMA R14, R27, R19, R14 ;  /* 0x000000131b0e7223 */ /* 0x000fca000000000e */
[----:B------:R-:W-:-:S05]  /*23e0*/  F2FP.F16.F32.PACK_AB R14, RZ, R14 ;  /* 0x0000000eff0e723e */ /* 0x000fca00000000ff */
[----:B------:R0:W-:Y:S01]  /*23f0*/  @P0 STG.E.U16 desc[UR38][R12.64+0x2], R14 ;  /* 0x0000020e0c000986 */ /* 0x0001e2000c101526 */
[----:B------:R-:W-:Y:S05]  /*2400*/  @!P2 BRA `(.L_x_35) ;  /* 0x000000000004a947 */ /* 0x000fea0003800000 */
[----:B------:R3:W5:Y:S02]  /*2410*/  LDG.E.LTC128B.U16 R24, desc[UR38][R6.64+0x10] ;  /* 0x0000102606187981 */ /* 0x000764000c1e1520 */
.L_x_35:
[----:B------:R-:W-:Y:S05]  /*2420*/  BSYNC B1 ;  /* 0x0000000000017941 */ /* 0x000fea0003800000 */
.L_x_34:
[----:B-----5:R-:W-:Y:S01]  /*2430*/  HADD2.F32 R5, -RZ, R24.H0_H0 ;  /* 0x20000018ff057230 */ /* 0x020fe20000004100 */
        /* <DEDUP_REMOVED lines=9> */
.L_x_37:
[----:B------:R-:W-:Y:S05]  /*24d0*/  BSYNC B1 ;  /* 0x0000000000017941 */ /* 0x000fea0003800000 */
.L_x_36:
[----:B----45:R-:W-:Y:S01]  /*24e0*/  HADD2.F32 R5, -RZ, R24.H0_H0 ;  /* 0x20000018ff057230 */ /* 0x030fe20000004100 */
[----:B------:R-:W-:Y:S01]  /*24f0*/  ISETP.GT.AND P1, PT, R3, 0x8, P1 ;  /* 0x000000080300780c */ /* 0x000fe20000f24270 */
[----:B------:R-:W-:Y:S03]  /*2500*/  BSSY B1, `(.L_x_38) ;  /* 0x0000007000017945 */ /* 0x000fe60003800000 */
[----:B0-----:R-:W-:-:S04]  /*2510*/  FMUL R14, R5, R88 ;  /* 0x00000058050e7220 */ /* 0x001fc80000400000 */
[----:B------:R-:W-:-:S05]  /*2520*/  FFMA R14, R29, R19, R14 ;  /* 0x000000131d0e7223 */ /* 0x000fca000000000e */
[----:B------:R-:W-:-:S05]  /*2530*/  F2FP.F16.F32.PACK_AB R14, RZ, R14 ;  /* 0x0000000eff0e723e */ /* 0x000fca00000000ff */
[----:B------:R0:W-:Y:S01]  /*2540*/  @P3 STG.E.U16 desc[UR38][R10.64+0x12], R14 ;  /* 0x0000120e0a003986 */ /* 0x0001e2000c101526 */
[----:B------:R-:W-:Y:S05]  /*2550*/  @!P1 BRA `(.L_x_39) ;  /* 0x0000000000049947 */ /* 0x000fea0003800000 */
[----:B------:R4:W5:Y:S02]  /*2560*/  LDG.E.LTC128B.U16 R24, desc[UR38][R8.64+0x10] ;  /* 0x0000102608187981 */ /* 0x000964000c1e1520 */
.L_x_39:
[----:B------:R-:W-:Y:S05]  /*2570*/  BSYNC B1 ;  /* 0x0000000000017941 */ /* 0x000fea0003800000 */
.L_x_38:
[----:B-----5:R-:W-:Y:S01]  /*2580*/  HADD2.F32 R5, -RZ, R24.H0_H0 ;  /* 0x20000018ff057230 */ /* 0x020fe20000004100 */
[----:B------:R-:W-:Y:S01]  /*2590*/  ISETP.GT.AND P0, PT, R3, 0x8, P0 ;  /* 0x000000080300780c */ /* 0x000fe20000704270 */
[----:B------:R-:W-:Y:S03]  /*25a0*/  BSSY B1, `(.L_x_40) ;  /* 0x0000007000017945 */ /* 0x000fe60003800000 */
[----:B------:R-:W-:-:S04]  /*25b0*/  FMUL R5, R5, R88 ;  /* 0x0000005805057220 */ /* 0x000fc80000400000 */
[----:B------:R-:W-:-:S05]  /*25c0*/  FFMA R5, R30, R19, R5 ;  /* 0x000000131e057223 */ /* 0x000fca0000000005 */
[----:B------:R-:W-:-:S05]  /*25d0*/  F2FP.F16.F32.PACK_AB R5, RZ, R5 ;  /* 0x00000005ff05723e */ /* 0x000fca00000000ff */
[----:B------:R0:W-:Y:S01]  /*25e0*/  @P1 STG.E.U16 desc[UR38][R12.64+0x10], R5 ;  /* 0x000010050c001986 */ /* 0x0001e2000c101526 */
[----:B------:R-:W-:Y:S05]  /*25f0*/  @!P0 BRA `(.L_x_41) ;  /* 0x0000000000048947 */ /* 0x000fea0003800000 */
[----:B------:R0:W5:Y:S02]  /*2600*/  LDG.E.LTC128B.U16 R24, desc[UR38][R8.64+0x12] ;  /* 0x0000122608187981 */ /* 0x000164000c1e1520 */
.L_x_41:
[----:B------:R-:W-:Y:S05]  /*2610*/  BSYNC B1 ;  /* 0x0000000000017941 */ /* 0x000fea0003800000 */
.L_x_40:
        /* <DEDUP_REMOVED lines=10> */
.L_x_43:
[----:B------:R-:W-:Y:S05]  /*26c0*/  BSYNC B1 ;  /* 0x0000000000017941 */ /* 0x000fea0003800000 */
.L_x_42:
        /* <DEDUP_REMOVED lines=10> */
.L_x_45:
[----:B------:R-:W-:Y:S05]  /*2770*/  BSYNC B1 ;  /* 0x0000000000017941 */ /* 0x000fea0003800000 */
.L_x_44:
[----:B0----5:R-:W-:Y:S01]  /*2780*/  HADD2.F32 R5, -RZ, R24.H0_H0 ;  /* 0x20000018ff057230 */ /* 0x021fe20000004100 */
        /* <DEDUP_REMOVED lines=8> */
.L_x_47:
[----:B------:R-:W-:Y:S05]  /*2810*/  BSYNC B1 ;  /* 0x0000000000017941 */ /* 0x000fea0003800000 */
.L_x_46:
        /* <DEDUP_REMOVED lines=9> */
.L_x_49:
[----:B------:R-:W-:Y:S05]  /*28b0*/  BSYNC B1 ;  /* 0x0000000000017941 */ /* 0x000fea0003800000 */
.L_x_48:
        /* <DEDUP_REMOVED lines=10> */
.L_x_51:
[----:B------:R-:W-:Y:S05]  /*2960*/  BSYNC B1 ;  /* 0x0000000000017941 */ /* 0x000fea0003800000 */
.L_x_50:
        /* <DEDUP_REMOVED lines=10> */
.L_x_53:
[----:B------:R-:W-:Y:S05]  /*2a10*/  BSYNC B1 ;  /* 0x0000000000017941 */ /* 0x000fea0003800000 */
.L_x_52:
        /* <DEDUP_REMOVED lines=9> */
.L_x_55:
[----:B------:R-:W-:Y:S05]  /*2ab0*/  BSYNC B1 ;  /* 0x0000000000017941 */ /* 0x000fea0003800000 */
.L_x_54:
        /* <DEDUP_REMOVED lines=9> */
.L_x_57:
[----:B------:R-:W-:Y:S05]  /*2b50*/  BSYNC B1 ;  /* 0x0000000000017941 */ /* 0x000fea0003800000 */
.L_x_56:
        /* <DEDUP_REMOVED lines=10> */
.L_x_59:
[----:B------:R-:W-:Y:S05]  /*2c00*/  BSYNC B1 ;  /* 0x0000000000017941 */ /* 0x000fea0003800000 */
.L_x_58:
        /* <DEDUP_REMOVED lines=10> */
.L_x_61:
[----:B------:R-:W-:Y:S05]  /*2cb0*/  BSYNC B1 ;  /* 0x0000000000017941 */ /* 0x000fea0003800000 */
.L_x_60:
        /* <DEDUP_REMOVED lines=9> */
.L_x_63:
[----:B------:R-:W-:Y:S05]  /*2d50*/  BSYNC B1 ;  /* 0x0000000000017941 */ /* 0x000fea0003800000 */
.L_x_62:
        /* <DEDUP_REMOVED lines=9> */
.L_x_65:
[----:B------:R-:W-:Y:S05]  /*2df0*/  BSYNC B1 ;  /* 0x0000000000017941 */ /* 0x000fea0003800000 */
.L_x_64:
        /* <DEDUP_REMOVED lines=10> */
.L_x_67:
[----:B------:R-:W-:Y:S05]  /*2ea0*/  BSYNC B1 ;  /* 0x0000000000017941 */ /* 0x000fea0003800000 */
.L_x_66:
        /* <DEDUP_REMOVED lines=10> */
.L_x_69:
[----:B------:R-:W-:Y:S05]  /*2f50*/  BSYNC B1 ;  /* 0x0000000000017941 */ /* 0x000fea0003800000 */
.L_x_68:
        /* <DEDUP_REMOVED lines=9> */
.L_x_71:
[----:B------:R-:W-:Y:S05]  /*2ff0*/  BSYNC B1 ;  /* 0x0000000000017941 */ /* 0x000fea0003800000 */
.L_x_70:
        /* <DEDUP_REMOVED lines=9> */
.L_x_73:
[----:B------:R-:W-:Y:S05]  /*3090*/  BSYNC B1 ;  /* 0x0000000000017941 */ /* 0x000fea0003800000 */
.L_x_72:
        /* <DEDUP_REMOVED lines=10> */
.L_x_75:
[----:B------:R-:W-:Y:S05]  /*3140*/  BSYNC B1 ;  /* 0x0000000000017941 */ /* 0x000fea0003800000 */
.L_x_74:
        /* <DEDUP_REMOVED lines=10> */
.L_x_77:
[----:B------:R-:W-:Y:S05]  /*31f0*/  BSYNC B1 ;  /* 0x0000000000017941 */ /* 0x000fea0003800000 */
.L_x_76:
        /* <DEDUP_REMOVED lines=9> */
.L_x_79:
[----:B------:R-:W-:Y:S05]  /*3290*/  BSYNC B1 ;  /* 0x0000000000017941 */ /* 0x000fea0003800000 */
.L_x_78:
        /* <DEDUP_REMOVED lines=9> */
.L_x_81:
[----:B------:R-:W-:Y:S05]  /*3330*/  BSYNC B1 ;  /* 0x0000000000017941 */ /* 0x000fea0003800000 */
.L_x_80:
        /* <DEDUP_REMOVED lines=10> */
.L_x_83:
[----:B------:R-:W-:Y:S05]  /*33e0*/  BSYNC B1 ;  /* 0x0000000000017941 */ /* 0x000fea0003800000 */
.L_x_82:
        /* <DEDUP_REMOVED lines=10> */
.L_x_85:
[----:B------:R-:W-:Y:S05]  /*3490*/  BSYNC B1 ;  /* 0x0000000000017941 */ /* 0x000fea0003800000 */
.L_x_84:
        /* <DEDUP_REMOVED lines=9> */
.L_x_87:
[----:B------:R-:W-:Y:S05]  /*3530*/  BSYNC B1 ;  /* 0x0000000000017941 */ /* 0x000fea0003800000 */
.L_x_86:
        /* <DEDUP_REMOVED lines=9> */
.L_x_89:
[----:B------:R-:W-:Y:S05]  /*35d0*/  BSYNC B1 ;  /* 0x0000000000017941 */ /* 0x000fea0003800000 */
.L_x_88:
        /* <DEDUP_REMOVED lines=10> */
.L_x_91:
[----:B------:R-:W-:Y:S05]  /*3680*/  BSYNC B1 ;  /* 0x0000000000017941 */ /* 0x000fea0003800000 */
.L_x_90:
        /* <DEDUP_REMOVED lines=10> */
.L_x_93:
[----:B------:R-:W-:Y:S05]  /*3730*/  BSYNC B1 ;  /* 0x0000000000017941 */ /* 0x000fea0003800000 */
.L_x_92:
        /* <DEDUP_REMOVED lines=9> */
.L_x_95:
[----:B------:R-:W-:Y:S05]  /*37d0*/  BSYNC B1 ;  /* 0x0000000000017941 */ /* 0x000fea0003800000 */
.L_x_94:
        /* <DEDUP_REMOVED lines=9> */
.L_x_97:
[----:B------:R-:W-:Y:S05]  /*3870*/  BSYNC B1 ;  /* 0x0000000000017941 */ /* 0x000fea0003800000 */
.L_x_96:
        /* <DEDUP_REMOVED lines=10> */
.L_x_99:
[----:B------:R-:W-:Y:S05]  /*3920*/  BSYNC B1 ;  /* 0x0000000000017941 */ /* 0x000fea0003800000 */
.L_x_98:
        /* <DEDUP_REMOVED lines=10> */
.L_x_101:
[----:B------:R-:W-:Y:S05]  /*39d0*/  BSYNC B1 ;  /* 0x0000000000017941 */ /* 0x000fea0003800000 */
.L_x_100:
        /* <DEDUP_REMOVED lines=9> */
.L_x_103:
[----:B------:R-:W-:Y:S05]  /*3a70*/  BSYNC B1 ;  /* 0x0000000000017941 */ /* 0x000fea0003800000 */
.L_x_102:
        /* <DEDUP_REMOVED lines=9> */
.L_x_105:
[----:B------:R-:W-:Y:S05]  /*3b10*/  BSYNC B1 ;  /* 0x0000000000017941 */ /* 0x000fea0003800000 */
.L_x_104:
        /* <DEDUP_REMOVED lines=10> */
.L_x_107:
[----:B------:R-:W-:Y:S05]  /*3bc0*/  BSYNC B1 ;  /* 0x0000000000017941 */ /* 0x000fea0003800000 */
.L_x_106:
        /* <DEDUP_REMOVED lines=10> */
.L_x_109:
[----:B------:R-:W-:Y:S05]  /*3c70*/  BSYNC B1 ;  /* 0x0000000000017941 */ /* 0x000fea0003800000 */
.L_x_108:
        /* <DEDUP_REMOVED lines=9> */
.L_x_111:
[----:B------:R-:W-:Y:S05]  /*3d10*/  BSYNC B1 ;  /* 0x0000000000017941 */ /* 0x000fea0003800000 */
.L_x_110:
        /* <DEDUP_REMOVED lines=9> */
.L_x_113:
[----:B------:R-:W-:Y:S05]  /*3db0*/  BSYNC B1 ;  /* 0x0000000000017941 */ /* 0x000fea0003800000 */
.L_x_112:
        /* <DEDUP_REMOVED lines=10> */
.L_x_115:
[----:B------:R-:W-:Y:S05]  /*3e60*/  BSYNC B1 ;  /* 0x0000000000017941 */ /* 0x000fea0003800000 */
.L_x_114:
        /* <DEDUP_REMOVED lines=10> */
.L_x_117:
[----:B------:R-:W-:Y:S05]  /*3f10*/  BSYNC B1 ;  /* 0x0000000000017941 */ /* 0x000fea0003800000 */
.L_x_116:
        /* <DEDUP_REMOVED lines=9> */
.L_x_119:
[----:B------:R-:W-:Y:S05]  /*3fb0*/  BSYNC B1 ;  /* 0x0000000000017941 */ /* 0x000fea0003800000 */
.L_x_118:
        /* <DEDUP_REMOVED lines=9> */
.L_x_121:
[----:B------:R-:W-:Y:S05]  /*4050*/  BSYNC B1 ;  /* 0x0000000000017941 */ /* 0x000fea0003800000 */
.L_x_120:
        /* <DEDUP_REMOVED lines=10> */
.L_x_123:
[----:B------:R-:W-:Y:S05]  /*4100*/  BSYNC B1 ;  /* 0x0000000000017941 */ /* 0x000fea0003800000 */
.L_x_122:
        /* <DEDUP_REMOVED lines=10> */
.L_x_125:
[----:B------:R-:W-:Y:S05]  /*41b0*/  BSYNC B1 ;  /* 0x0000000000017941 */ /* 0x000fea0003800000 */
.L_x_124:
        /* <DEDUP_REMOVED lines=9> */
.L_x_127:
[----:B------:R-:W-:Y:S05]  /*4250*/  BSYNC B1 ;  /* 0x0000000000017941 */ /* 0x000fea0003800000 */
.L_x_126:
        /* <DEDUP_REMOVED lines=9> */
.L_x_129:
[----:B------:R-:W-:Y:S05]  /*42f0*/  BSYNC B1 ;  /* 0x0000000000017941 */ /* 0x000fea0003800000 */
.L_x_128:
        /* <DEDUP_REMOVED lines=10> */
.L_x_131:
[----:B------:R-:W-:Y:S05]  /*43a0*/  BSYNC B1 ;  /* 0x0000000000017941 */ /* 0x000fea0003800000 */
.L_x_130:
        /* <DEDUP_REMOVED lines=10> */
.L_x_133:
[----:B------:R-:W-:Y:S05]  /*4450*/  BSYNC B1 ;  /* 0x0000000000017941 */ /* 0x000fea0003800000 */
.L_x_132:
        /* <DEDUP_REMOVED lines=9> */
.L_x_135:
[----:B------:R-:W-:Y:S05]  /*44f0*/  BSYNC B1 ;  /* 0x0000000000017941 */ /* 0x000fea0003800000 */
.L_x_134:
        /* <DEDUP_REMOVED lines=9> */
.L_x_137:
[----:B------:R-:W-:Y:S05]  /*4590*/  BSYNC B1 ;  /* 0x0000000000017941 */ /* 0x000fea0003800000 */
.L_x_136:
        /* <DEDUP_REMOVED lines=10> */
.L_x_139:
[----:B------:R-:W-:Y:S05]  /*4640*/  BSYNC B1 ;  /* 0x0000000000017941 */ /* 0x000fea0003800000 */
.L_x_138:
        /* <DEDUP_REMOVED lines=10> */
.L_x_141:
[----:B------:R-:W-:Y:S05]  /*46f0*/  BSYNC B1 ;  /* 0x0000000000017941 */ /* 0x000fea0003800000 */
.L_x_140:
        /* <DEDUP_REMOVED lines=9> */
.L_x_143:
[----:B------:R-:W-:Y:S05]  /*4790*/  BSYNC B1 ;  /* 0x0000000000017941 */ /* 0x000fea0003800000 */
.L_x_142:
        /* <DEDUP_REMOVED lines=9> */
.L_x_145:
[----:B------:R-:W-:Y:S05]  /*4830*/  BSYNC B1 ;  /* 0x0000000000017941 */ /* 0x000fea0003800000 */
.L_x_144:
        /* <DEDUP_REMOVED lines=10> */
.L_x_147:
[----:B------:R-:W-:Y:S05]  /*48e0*/  BSYNC B1 ;  /* 0x0000000000017941 */ /* 0x000fea0003800000 */
.L_x_146:
[----:B-----5:R-:W-:Y:S01]  /*48f0*/  HADD2.F32 R5, -RZ, R24.H0_H0 ;  /* 0x20000018ff057230 */ /* 0x020fe20000004100 */
[----:B------:R-:W-:Y:S01]  /*4900*/  ISETP.GT.AND P0, PT, R4, 0x79, PT ;  /* 0x000000790400780c */ /* 0x000fe20003f04270 */
[----:B------:R-:W-:Y:S01]  /*4910*/  @P2 IMAD.MOV.U32 R4, RZ, RZ, R10 ;  /* 0x000000ffff042224 */ /* 0x000fe200078e000a */
[----:B------:R-:W-:Y:S02]  /*4920*/  BSSY B1, `(.L_x_148) ;  /* 0x000000a000017945 */ /* 0x000fe40003800000 */
[----:B------:R-:W-:Y:S01]  /*4930*/  FMUL R5, R5, R88 ;  /* 0x0000005805057220 */ /* 0x000fe20000400000 */
[----:B------:R-:W-:-:S03]  /*4940*/  ISETP.GT.AND P3, PT, R3, RZ, P0 ;  /* 0x000000ff0300720c */ /* 0x000fc60000764270 */
[----:B------:R-:W-:-:S05]  /*4950*/  FFMA R5, R84, R19, R5 ;  /* 0x0000001354057223 */ /* 0x000fca0000000005 */
[----:B------:R-:W-:-:S04]  /*4960*/  F2FP.F16.F32.PACK_AB R5, RZ, R5 ;  /* 0x00000005ff05723e */ /* 0x000fc800000000ff */
[----:B0-----:R-:W-:Y:S01]  /*4970*/  PRMT R14, R5, 0x7610, R14 ;  /* 0x00007610050e7816 */ /* 0x001fe2000000000e */
[----:B------:R-:W-:-:S05]  /*4980*/  @P2 IMAD.MOV.U32 R5, RZ, RZ, R11 ;  /* 0x000000ffff052224 */ /* 0x000fca00078e000b */
[----:B------:R0:W-:Y:S01]  /*4990*/  @P2 STG.E.U16 desc[UR38][R4.64+0xf0], R14 ;  /* 0x0000f00e04002986 */ /* 0x0001e2000c101526 */
[----:B------:R-:W-:Y:S05]  /*49a0*/  @!P3 BRA `(.L_x_149) ;  /* 0x000000000004b947 */ /* 0x000fea0003800000 */
[----:B------:R0:W5:Y:S02]  /*49b0*/  LDG.E.LTC128B.U16 R24, desc[UR38][R6.64+0xf2] ;  /* 0x0000f22606187981 */ /* 0x000164000c1e1520 */
.L_x_149:
[----:B------:R-:W-:Y:S05]  /*49c0*/  BSYNC B1 ;  /* 0x0000000000017941 */ /* 0x000fea0003800000 */
.L_x_148:
        /* <DEDUP_REMOVED lines=9> */
.L_x_151:
[----:B------:R-:W-:Y:S05]  /*4a60*/  BSYNC B1 ;  /* 0x0000000000017941 */ /* 0x000fea0003800000 */
.L_x_150:
[----:B-----5:R-:W-:Y:S01]  /*4a70*/  HADD2.F32 R5, -RZ, R24.H0_H0 ;  /* 0x20000018ff057230 */ /* 0x020fe20000004100 */
[----:B------:R-:W-:Y:S01]  /*4a80*/  ISETP.GT.AND P0, PT, R3, 0x8, P0 ;  /* 0x000000080300780c */ /* 0x000fe20000704270 */
[----:B0-----:R-:W-:Y:S01]  /*4a90*/  @P1 IMAD.MOV.U32 R4, RZ, RZ, R12 ;  /* 0x000000ffff041224 */ /* 0x001fe200078e000c */
[----:B------:R-:W-:Y:S02]  /*4aa0*/  BSSY B1, `(.L_x_152) ;  /* 0x0000009000017945 */ /* 0x000fe40003800000 */
[----:B------:R-:W-:-:S04]  /*4ab0*/  FMUL R5, R5, R88 ;  /* 0x0000005805057220 */ /* 0x000fc80000400000 */
[----:B------:R-:W-:-:S05]  /*4ac0*/  FFMA R5, R86, R19, R5 ;  /* 0x0000001356057223 */ /* 0x000fca0000000005 */
[----:B------:R-:W-:-:S04]  /*4ad0*/  F2FP.F16.F32.PACK_AB R5, RZ, R5 ;  /* 0x00000005ff05723e */ /* 0x000fc800000000ff */
[----:B-1-3--:R-:W-:Y:S01]  /*4ae0*/  PRMT R6, R5, 0x7610, R6 ;  /* 0x0000761005067816 */ /* 0x00afe20000000006 */
[----:B------:R-:W-:-:S05]  /*4af0*/  @P1 IMAD.MOV.U32 R5, RZ, RZ, R13 ;  /* 0x000000ffff051224 */ /* 0x000fca00078e000d */
[----:B------:R0:W-:Y:S01]  /*4b00*/  @P1 STG.E.U16 desc[UR38][R4.64+0xf0], R6 ;  /* 0x0000f00604001986 */ /* 0x0001e2000c101526 */
[----:B------:R-:W-:Y:S05]  /*4b10*/  @!P0 BRA `(.L_x_153) ;  /* 0x0000000000048947 */ /* 0x000fea0003800000 */
[----:B------:R1:W5:Y:S02]  /*4b20*/  LDG.E.LTC128B.U16 R24, desc[UR38][R8.64+0xf2] ;  /* 0x0000f22608187981 */ /* 0x000364000c1e1520 */
.L_x_153:
[----:B------:R-:W-:Y:S05]  /*4b30*/  BSYNC B1 ;  /* 0x0000000000017941 */ /* 0x000fea0003800000 */
.L_x_152:
[----:B------:R-:W-:Y:S05]  /*4b40*/  @!P0 BRA `(.L_x_154) ;  /* 0x0000001000e88947 */ /* 0x000fea0003800000 */
[----:B-----5:R-:W-:-:S05]  /*4b50*/  HADD2.F32 R3, -RZ, R24.H0_H0 ;  /* 0x20000018ff037230 */ /* 0x020fca0000004100 */
[----:B0-----:R-:W-:-:S04]  /*4b60*/  FMUL R4, R3, R88 ;  /* 0x0000005803047220 */ /* 0x001fc80000400000 */
[----:B------:R-:W-:-:S05]  /*4b70*/  FFMA R4, R87, R19, R4 ;  /* 0x0000001357047223 */ /* 0x000fca0000000004 */
[----:B------:R-:W-:-:S05]  /*4b80*/  F2FP.F16.F32.PACK_AB R4, RZ, R4 ;  /* 0x00000004ff04723e */ /* 0x000fca00000000ff */
[----:B------:R3:W-:Y:S01]  /*4b90*/  STG.E.U16 desc[UR38][R12.64+0xf2], R4 ;  /* 0x0000f2040c007986 */ /* 0x0007e2000c101526 */
[----:B------:R-:W-:Y:S05]  /*4ba0*/  BRA `(.L_x_154) ;  /* 0x0000001000d07947 */ /* 0x000fea0003800000 */
.L_x_29:
[----:B------:R-:W-:Y:S01]  /*4bb0*/  ISETP.GT.AND P3, PT, R4, 0x1, PT ;  /* 0x000000010400780c */ /* 0x000fe20003f64270 */
[----:B------:R-:W-:Y:S01]  /*4bc0*/  ULDC.64 UR4, c[0x0][0x5c0] ;  /* 0x0001700000047ab9 */ /* 0x000fe20000000a00 */
[-C--:B------:R-:W-:Y:S01]  /*4bd0*/  FMUL R24, R24, R19.reuse ;  /* 0x0000001318187220 */ /* 0x080fe20000400000 */
[----:B------:R-:W-:Y:S01]  /*4be0*/  LEA R6, P4, R102, UR4, 0x1 ;  /* 0x0000000466067c11 */ /* 0x000fe2000f8808ff */
[-C--:B------:R-:W-:Y:S01]  /*4bf0*/  FMUL R25, R25, R19.reuse ;  /* 0x0000001319197220 */ /* 0x080fe20000400000 */
[----:B------:R-:W-:Y:S01]  /*4c00*/  ISETP.GT.AND P0, PT, R3, RZ, P3 ;  /* 0x000000ff0300720c */ /* 0x000fe20001f04270 */
[-C--:B------:R-:W-:Y:S01]  /*4c10*/  FMUL R26, R26, R19.reuse ;  /* 0x000000131a1a7220 */ /* 0x080fe20000400000 */
[----:B------:R-:W-:Y:S01]  /*4c20*/  F2FP.F16.F32.PACK_AB R24, RZ, R24 ;  /* 0x00000018ff18723e */ /* 0x000fe200000000ff */
[-C--:B------:R-:W-:Y:S01]  /*4c30*/  FMUL R27, R27, R19.reuse ;  /* 0x000000131b1b7220 */ /* 0x080fe20000400000 */
[----:B------:R-:W-:Y:S01]  /*4c40*/  LEA.HI.X R7, R102, UR5, R113, 0x1, P4 ;  /* 0x0000000566077c11 */ /* 0x000fe2000a0f0c71 */
[----:B------:R-:W-:Y:S01]  /*4c50*/  FMUL R28, R28, R19 ;  /* 0x000000131c1c7220 */ /* 0x000fe20000400000 */
[----:B------:R-:W-:Y:S01]  /*4c60*/  F2FP.F16.F32.PACK_AB R25, RZ, R25 ;  /* 0x00000019ff19723e */ /* 0x000fe200000000ff */
[-C--:B------:R-:W-:Y:S01]  /*4c70*/  FMUL R29, R29, R19.reuse ;  /* 0x000000131d1d7220 */ /* 0x080fe20000400000 */
[----:B------:R-:W-:Y:S01]  /*4c80*/  ISETP.GT.AND P2, PT, R3, 0x8, P2 ;  /* 0x000000080300780c */ /* 0x000fe20001744270 */
[----:B------:R-:W-:Y:S01]  /*4c90*/  @P1 STG.E.U16 desc[UR38][R6.64], R24 ;  /* 0x0000001806001986 */ /* 0x000fe2000c101526 */
[----:B------:R-:W-:Y:S01]  /*4ca0*/  ISETP.GT.AND P1, PT, R4, 0x8, PT ;  /* 0x000000080400780c */ /* 0x000fe20003f24270 */
[-C--:B------:R-:W-:Y:S01]  /*4cb0*/  FMUL R30, R30, R19.reuse ;  /* 0x000000131e1e7220 */ /* 0x080fe20000400000 */
[C---:B------:R-:W-:Y:S01]  /*4cc0*/  SHF.L.U64.HI R5, R92.reuse, 0x1, R91 ;  /* 0x000000015c057819 */ /* 0x040fe2000001025b */
[----:B------:R-:W-:Y:S01]  /*4cd0*/  @P0 STG.E.U16 desc[UR38][R6.64+0x2], R25 ;  /* 0x0000021906000986 */ /* 0x000fe2000c101526 */
[----:B------:R-:W-:Y:S01]  /*4ce0*/  LEA R8, P5, R92, R6, 0x1 ;  /* 0x000000065c087211 */ /* 0x000fe200078a08ff */
[-C--:B------:R-:W-:Y:S01]  /*4cf0*/  FMUL R31, R31, R19.reuse ;  /* 0x000000131f1f7220 */ /* 0x080fe20000400000 */
[----:B------:R-:W-:Y:S01]  /*4d00*/  ISETP.GT.AND P3, PT, R3, 0x8, P3 ;  /* 0x000000080300780c */ /* 0x000fe20001f64270 */
[-C--:B------:R-:W-:Y:S01]  /*4d10*/  FMUL R32, R32, R19.reuse ;  /* 0x0000001320207220 */ /* 0x080fe20000400000 */
[----:B------:R-:W-:Y:S01]  /*4d20*/  ISETP.GT.AND P0, PT, R4, 0x9, PT ;  /* 0x000000090400780c */ /* 0x000fe20003f04270 */
[----:B------:R-:W-:Y:S01]  /*4d30*/  IMAD.X R9, R5, 0x1, R7, P5 ;  /* 0x0000000105097824 */ /* 0x000fe200028e0607 */
[----:B------:R-:W-:Y:S01]  /*4d40*/  ISETP.GT.AND P4, PT, R3, RZ, P1 ;  /* 0x000000ff0300720c */ /* 0x000fe20000f84270 */
[-C--:B------:R-:W-:Y:S01]  /*4d50*/  FMUL R33, R33, R19.reuse ;  /* 0x0000001321217220 */ /* 0x080fe20000400000 */
[----:B------:R-:W-:Y:S01]  /*4d60*/  F2FP.F16.F32.PACK_AB R26, RZ, R26 ;  /* 0x0000001aff1a723e */ /* 0x000fe200000000ff */
[-C--:B------:R-:W-:Y:S01]  /*4d70*/  FMUL R34, R34, R19.reuse ;  /* 0x0000001322227220 */ /* 0x080fe20000400000 */
[----:B------:R-:W-:Y:S01]  /*4d80*/  ISETP.GT.AND P5, PT, R3, RZ, P0 ;  /* 0x000000ff0300720c */ /* 0x000fe200007a4270 */
[----:B------:R-:W-:Y:S01]  /*4d90*/  FMUL R35, R35, R19 ;  /* 0x0000001323237220 */ /* 0x000fe20000400000 */
[----:B------:R-:W-:Y:S01]  /*4da0*/  F2FP.F16.F32.PACK_AB R27, RZ, R27 ;  /* 0x0000001bff1b723e */ /* 0x000fe200000000ff */
[----:B------:R-:W-:Y:S01]  /*4db0*/  @P2 STG.E.U16 desc[UR38][R8.64], R26 ;  /* 0x0000001a08002986 */ /* 0x000fe2000c101526 */
[----:B------:R-:W-:Y:S01]  /*4dc0*/  F2FP.F16.F32.PACK_AB R28, RZ, R28 ;  /* 0x0000001cff1c723e */ /* 0x000fe200000000ff */
[-C--:B------:R-:W-:Y:S01]  /*4dd0*/  FMUL R36, R36, R19.reuse ;  /* 0x0000001324247220 */ /* 0x080fe20000400000 */
[----:B------:R-:W-:Y:S01]  /*4de0*/  ISETP.GT.AND P2, PT, R3, 0x8, P1 ;  /* 0x000000080300780c */ /* 0x000fe20000f44270 */
[----:B------:R-:W-:Y:S01]  /*4df0*/  @P3 STG.E.U16 desc[UR38][R8.64+0x2], R27 ;  /* 0x0000021b08003986 */ /* 0x000fe2000c101526 */
[----:B------:R-:W-:Y:S01]  /*4e00*/  ISETP.GT.AND P1, PT, R4, 0x10, PT ;  /* 0x000000100400780c */ /* 0x000fe20003f24270 */
[----:B------:R-:W-:Y:S01]  /*4e10*/  FMUL R37, R37, R19 ;  /* 0x0000001325257220 */ /* 0x000fe20000400000 */
[----:B------:R-:W-:Y:S01]  /*4e20*/  F2FP.F16.F32.PACK_AB R29, RZ, R29 ;  /* 0x0000001dff1d723e */ /* 0x000fe200000000ff */
[----:B------:R-:W-:Y:S01]  /*4e30*/  @P4 STG.E.U16 desc[UR38][R6.64+0x10], R28 ;  /* 0x0000101c06004986 */ /* 0x000fe2000c101526 */
[C---:B------:R-:W-:Y:S01]  /*4e40*/  ISETP.GT.AND P3, PT, R3.reuse, 0x8, P0 ;  /* 0x000000080300780c */ /* 0x040fe20000764270 */
[-C--:B------:R-:W-:Y:S01]  /*4e50*/  FMUL R38, R38, R19.reuse ;  /* 0x0000001326267220 */ /* 0x080fe20000400000 */
[----:B------:R-:W-:Y:S01]  /*4e60*/  ISETP.GT.AND P0, PT, R4, 0x11, PT ;  /* 0x000000110400780c */ /* 0x000fe20003f04270 */
[----:B------:R-:W-:Y:S01]  /*4e70*/  @P5 STG.E.U16 desc[UR38][R6.64+0x12], R29 ;  /* 0x0000121d06005986 */ /* 0x000fe2000c101526 */
        /* <DEDUP_REMOVED lines=161> */
[----:B------:R-:W-:Y:S01]  /*5890*/  FMUL R87, R87, R19 ;  /* 0x0000001357577220 */ /* 0x000fe20000400000 */
[----:B------:R-:W-:-:S02]  /*58a0*/  F2FP.F16.F32.PACK_AB R62, RZ, R62 ;  /* 0x0000003eff3e723e */ /* 0x000fc400000000ff */
[C---:B------:R-:W-:Y:S02]  /*58b0*/  ISETP.GT.AND P5, PT, R3.reuse, RZ, P0 ;  /* 0x000000ff0300720c */ /* 0x040fe400007a4270 */
[----:B------:R-:W-:Y:S01]  /*58c0*/  F2FP.F16.F32.PACK_AB R63, RZ, R63 ;  /* 0x0000003fff3f723e */ /* 0x000fe200000000ff */
[----:B------:R-:W-:Y:S01]  /*58d0*/  @P2 STG.E.U16 desc[UR38][R8.64+0x90], R62 ;  /* 0x0000903e08002986 */ /* 0x000fe2000c101526 */
[----:B------:R-:W-:Y:S02]  /*58e0*/  F2FP.F16.F32.PACK_AB R64, RZ, R64 ;  /* 0x00000040ff40723e */ /* 0x000fe400000000ff */
[C---:B------:R-:W-:Y:S01]  /*58f0*/  ISETP.GT.AND P2, PT, R3.reuse, 0x8, P1 ;  /* 0x000000080300780c */ /* 0x040fe20000f44270 */
[----:B------:R-:W-:Y:S01]  /*5900*/  @P3 STG.E.U16 desc[UR38][R8.64+0x92], R63 ;  /* 0x0000923f08003986 */ /* 0x000fe2000c101526 */
[----:B------:R-:W-:Y:S02]  /*5910*/  ISETP.GT.AND P1, PT, R4, 0x58, PT ;  /* 0x000000580400780c */ /* 0x000fe40003f24270 */
[----:B------:R-:W-:Y:S01]  /*5920*/  F2FP.F16.F32.PACK_AB R65, RZ, R65 ;  /* 0x00000041ff41723e */ /* 0x000fe200000000ff */
[----:B------:R-:W-:Y:S01]  /*5930*/  @P4 STG.E.U16 desc[UR38][R6.64+0xa0], R64 ;  /* 0x0000a04006004986 */ /* 0x000fe2000c101526 */
[----:B------:R-:W-:-:S02]  /*5940*/  ISETP.GT.AND P3, PT, R3, 0x8, P0 ;  /* 0x000000080300780c */ /* 0x000fc40000764270 */
[----:B------:R-:W-:Y:S01]  /*5950*/  ISETP.GT.AND P0, PT, R4, 0x59, PT ;  /* 0x000000590400780c */ /* 0x000fe20003f04270 */
[----:B------:R-:W-:Y:S01]  /*5960*/  @P5 STG.E.U16 desc[UR38][R6.64+0xa2], R65 ;  /* 0x0000a24106005986 */ /* 0x000fe2000c101526 */
[C---:B------:R-:W-:Y:S02]  /*5970*/  ISETP.GT.AND P4, PT, R3.reuse, RZ, P1 ;  /* 0x000000ff0300720c */ /* 0x040fe40000f84270 */
[----:B------:R-:W-:Y:S02]  /*5980*/  F2FP.F16.F32.PACK_AB R66, RZ, R66 ;  /* 0x00000042ff42723e */ /* 0x000fe400000000ff */
[----:B------:R-:W-:Y:S02]  /*5990*/  ISETP.GT.AND P5, PT, R3, RZ, P0 ;  /* 0x000000ff0300720c */ /* 0x000fe400007a4270 */
[----:B------:R-:W-:Y:S01]  /*59a0*/  F2FP.F16.F32.PACK_AB R67, RZ, R67 ;  /* 0x00000043ff43723e */ /* 0x000fe200000000ff */
[----:B------:R-:W-:Y:S01]  /*59b0*/  @P2 STG.E.U16 desc[UR38][R8.64+0xa0], R66 ;  /* 0x0000a04208002986 */ /* 0x000fe2000c101526 */
[----:B------:R-:W-:-:S02]  /*59c0*/  F2FP.F16.F32.PACK_AB R68, RZ, R68 ;  /* 0x00000044ff44723e */ /* 0x000fc400000000ff */
[C---:B------:R-:W-:Y:S01]  /*59d0*/  ISETP.GT.AND P2, PT, R3.reuse, 0x8, P1 ;  /* 0x000000080300780c */ /* 0x040fe20000f44270 */
[----:B------:R-:W-:Y:S01]  /*59e0*/  @P3 STG.E.U16 desc[UR38][R8.64+0xa2], R67 ;  /* 0x0000a24308003986 */ /* 0x000fe2000c101526 */
[C---:B------:R-:W-:Y:S02]  /*59f0*/  ISETP.GT.AND P1, PT, R4.reuse, 0x60, PT ;  /* 0x000000600400780c */ /* 0x040fe40003f24270 */
[----:B------:R-:W-:Y:S01]  /*5a00*/  F2FP.F16.F32.PACK_AB R69, RZ, R69 ;  /* 0x00000045ff45723e */ /* 0x000fe200000000ff */
[----:B------:R-:W-:Y:S01]  /*5a10*/  @P4 STG.E.U16 desc[UR38][R6.64+0xb0], R68 ;  /* 0x0000b04406004986 */ /* 0x000fe2000c101526 */
[C---:B------:R-:W-:Y:S02]  /*5a20*/  ISETP.GT.AND P3, PT, R3.reuse, 0x8, P0 ;  /* 0x000000080300780c */ /* 0x040fe40000764270 */
[----:B------:R-:W-:Y:S01]  /*5a30*/  ISETP.GT.AND P0, PT, R4, 0x61, PT ;  /* 0x000000610400780c */ /* 0x000fe20003f04270 */
[----:B------:R-:W-:Y:S01]  /*5a40*/  @P5 STG.E.U16 desc[UR38][R6.64+0xb2], R69 ;  /* 0x0000b24506005986 */ /* 0x000fe2000c101526 */
[----:B------:R-:W-:-:S02]  /*5a50*/  ISETP.GT.AND P4, PT, R3, RZ, P1 ;  /* 0x000000ff0300720c */ /* 0x000fc40000f84270 */
[C---:B------:R-:W-:Y:S02]  /*5a60*/  ISETP.GT.AND P5, PT, R3.reuse, RZ, P0 ;  /* 0x000000ff0300720c */ /* 0x040fe400007a4270 */
[----:B------:R-:W-:Y:S02]  /*5a70*/  F2FP.F16.F32.PACK_AB R70, RZ, R70 ;  /* 0x00000046ff46723e */ /* 0x000fe400000000ff */
[----:B------:R-:W-:Y:S02]  /*5a80*/  F2FP.F16.F32.PACK_AB R71, RZ, R71 ;  /* 0x00000047ff47723e */ /* 0x000fe400000000ff */
[----:B------:R-:W-:Y:S01]  /*5a90*/  F2FP.F16.F32.PACK_AB R72, RZ, R72 ;  /* 0x00000048ff48723e */ /* 0x000fe200000000ff */
[----:B------:R-:W-:Y:S01]  /*5aa0*/  @P2 STG.E.U16 desc[UR38][R8.64+0xb0], R70 ;  /* 0x0000b04608002986 */ /* 0x000fe2000c101526 */
[----:B------:R-:W-:Y:S02]  /*5ab0*/  F2FP.F16.F32.PACK_AB R73, RZ, R73 ;  /* 0x00000049ff49723e */ /* 0x000fe400000000ff */
[C---:B------:R-:W-:Y:S01]  /*5ac0*/  ISETP.GT.AND P1, PT, R3.reuse, 0x8, P1 ;  /* 0x000000080300780c */ /* 0x040fe20000f24270 */
[----:B------:R-:W-:Y:S01]  /*5ad0*/  @P3 STG.E.U16 desc[UR38][R8.64+0xb2], R71 ;  /* 0x0000b24708003986 */ /* 0x000fe2000c101526 */
[----:B------:R-:W-:-:S02]  /*5ae0*/  ISETP.GT.AND P2, PT, R3, 0x8, P0 ;  /* 0x000000080300780c */ /* 0x000fc40000744270 */
[C---:B------:R-:W-:Y:S01]  /*5af0*/  ISETP.GT.AND P0, PT, R4.reuse, 0x69, PT ;  /* 0x000000690400780c */ /* 0x040fe20003f04270 */
[----:B------:R-:W-:Y:S01]  /*5b00*/  @P4 STG.E.U16 desc[UR38][R6.64+0xc0], R72 ;  /* 0x0000c04806004986 */ /* 0x000fe2000c101526 */
[----:B------:R-:W-:Y:S02]  /*5b10*/  ISETP.GT.AND P4, PT, R4, 0x68, PT ;  /* 0x000000680400780c */ /* 0x000fe40003f84270 */
[----:B------:R-:W-:Y:S01]  /*5b20*/  F2FP.F16.F32.PACK_AB R74, RZ, R74 ;  /* 0x0000004aff4a723e */ /* 0x000fe200000000ff */
[----:B------:R-:W-:Y:S01]  /*5b30*/  @P5 STG.E.U16 desc[UR38][R6.64+0xc2], R73 ;  /* 0x0000c24906005986 */ /* 0x000fe2000c101526 */
[C---:B------:R-:W-:Y:S02]  /*5b40*/  ISETP.GT.AND P5, PT, R3.reuse, RZ, P4 ;  /* 0x000000ff0300720c */ /* 0x040fe400027a4270 */
[----:B------:R-:W-:Y:S01]  /*5b50*/  ISETP.GT.AND P3, PT, R3, RZ, P0 ;  /* 0x000000ff0300720c */ /* 0x000fe20000764270 */
[----:B------:R-:W-:Y:S01]  /*5b60*/  @P1 STG.E.U16 desc[UR38][R8.64+0xc0], R74 ;  /* 0x0000c04a08001986 */ /* 0x000fe2000c101526 */
[----:B------:R-:W-:-:S02]  /*5b70*/  F2FP.F16.F32.PACK_AB R75, RZ, R75 ;  /* 0x0000004bff4b723e */ /* 0x000fc400000000ff */
[----:B------:R-:W-:Y:S02]  /*5b80*/  F2FP.F16.F32.PACK_AB R76, RZ, R76 ;  /* 0x0000004cff4c723e */ /* 0x000fe400000000ff */
[C---:B------:R-:W-:Y:S01]  /*5b90*/  ISETP.GT.AND P4, PT, R3.reuse, 0x8, P4 ;  /* 0x000000080300780c */ /* 0x040fe20002784270 */
[----:B------:R-:W-:Y:S01]  /*5ba0*/  @P2 STG.E.U16 desc[UR38][R8.64+0xc2], R75 ;  /* 0x0000c24b08002986 */ /* 0x000fe2000c101526 */
[----:B------:R-:W-:Y:S02]  /*5bb0*/  F2FP.F16.F32.PACK_AB R77, RZ, R77 ;  /* 0x0000004dff4d723e */ /* 0x000fe400000000ff */
[C---:B------:R-:W-:Y:S01]  /*5bc0*/  ISETP.GT.AND P2, PT, R4.reuse, 0x71, PT ;  /* 0x000000710400780c */ /* 0x040fe20003f44270 */
[----:B------:R-:W-:Y:S01]  /*5bd0*/  @P5 STG.E.U16 desc[UR38][R6.64+0xd0], R76 ;  /* 0x0000d04c06005986 */ /* 0x000fe2000c101526 */
[----:B------:R-:W-:Y:S02]  /*5be0*/  ISETP.GT.AND P5, PT, R3, 0x8, P0 ;  /* 0x000000080300780c */ /* 0x000fe400007a4270 */
[C---:B------:R-:W-:Y:S01]  /*5bf0*/  ISETP.GT.AND P1, PT, R4.reuse, 0x78, PT ;  /* 0x000000780400780c */ /* 0x040fe20003f24270 */
[----:B------:R-:W-:Y:S01]  /*5c00*/  @P3 STG.E.U16 desc[UR38][R6.64+0xd2], R77 ;  /* 0x0000d24d06003986 */ /* 0x000fe2000c101526 */
[----:B------:R-:W-:-:S02]  /*5c10*/  ISETP.GT.AND P3, PT, R4, 0x70, PT ;  /* 0x000000700400780c */ /* 0x000fc40003f64270 */
[----:B------:R-:W-:Y:S01]  /*5c20*/  ISETP.GT.AND P0, PT, R4, 0x79, PT ;  /* 0x000000790400780c */ /* 0x000fe20003f04270 */
[----:B------:R-:W-:Y:S01]  /*5c30*/  @P4 IMAD.MOV.U32 R4, RZ, RZ, R8 ;  /* 0x000000ffff044224 */ /* 0x000fe200078e0008 */
[----:B------:R-:W-:Y:S01]  /*5c40*/  F2FP.F16.F32.PACK_AB R78, RZ, R78 ;  /* 0x0000004eff4e723e */ /* 0x000fe200000000ff */
[----:B------:R-:W-:Y:S01]  /*5c50*/  @P4 IMAD.MOV.U32 R5, RZ, RZ, R9 ;  /* 0x000000ffff054224 */ /* 0x000fe200078e0009 */
[----:B------:R-:W-:Y:S02]  /*5c60*/  F2FP.F16.F32.PACK_AB R79, RZ, R79 ;  /* 0x0000004fff4f723e */ /* 0x000fe400000000ff */
[----:B------:R-:W-:Y:S02]  /*5c70*/  F2FP.F16.F32.PACK_AB R80, RZ, R80 ;  /* 0x00000050ff50723e */ /* 0x000fe400000000ff */
[----:B------:R0:W-:Y:S01]  /*5c80*/  @P4 STG.E.U16 desc[UR38][R4.64+0xd0], R78 ;  /* 0x0000d04e04004986 */ /* 0x0001e2000c101526 */
[----:B------:R-:W-:Y:S02]  /*5c90*/  ISETP.GT.AND P4, PT, R3, RZ, P2 ;  /* 0x000000ff0300720c */ /* 0x000fe40001784270 */
[----:B------:R-:W-:-:S02]  /*5ca0*/  F2FP.F16.F32.PACK_AB R81, RZ, R81 ;  /* 0x00000051ff51723e */ /* 0x000fc400000000ff */
[----:B------:R-:W-:Y:S02]  /*5cb0*/  ISETP.GT.AND P2, PT, R3, 0x8, P2 ;  /* 0x000000080300780c */ /* 0x000fe40001744270 */
[----:B------:R-:W-:Y:S02]  /*5cc0*/  F2FP.F16.F32.PACK_AB R82, RZ, R82 ;  /* 0x00000052ff52723e */ /* 0x000fe400000000ff */
[----:B------:R-:W-:Y:S02]  /*5cd0*/  F2FP.F16.F32.PACK_AB R83, RZ, R83 ;  /* 0x00000053ff53723e */ /* 0x000fe400000000ff */
[----:B------:R-:W-:Y:S01]  /*5ce0*/  F2FP.F16.F32.PACK_AB R84, RZ, R84 ;  /* 0x00000054ff54723e */ /* 0x000fe200000000ff */
[----:B0-----:R-:W-:Y:S01]  /*5cf0*/  @P5 IMAD.MOV.U32 R4, RZ, RZ, R8 ;  /* 0x000000ffff045224 */ /* 0x001fe200078e0008 */
[----:B------:R-:W-:Y:S01]  /*5d00*/  F2FP.F16.F32.PACK_AB R85, RZ, R85 ;  /* 0x00000055ff55723e */ /* 0x000fe200000000ff */
[----:B------:R-:W-:Y:S01]  /*5d10*/  @P5 IMAD.MOV.U32 R5, RZ, RZ, R9 ;  /* 0x000000ffff055224 */ /* 0x000fe200078e0009 */
[----:B------:R-:W-:-:S02]  /*5d20*/  F2FP.F16.F32.PACK_AB R86, RZ, R86 ;  /* 0x00000056ff56723e */ /* 0x000fc400000000ff */
[----:B------:R-:W-:Y:S02]  /*5d30*/  F2FP.F16.F32.PACK_AB R87, RZ, R87 ;  /* 0x00000057ff57723e */ /* 0x000fe400000000ff */
[----:B------:R0:W-:Y:S01]  /*5d40*/  @P5 STG.E.U16 desc[UR38][R4.64+0xd2], R79 ;  /* 0x0000d24f04005986 */ /* 0x0001e2000c101526 */
[C---:B------:R-:W-:Y:S02]  /*5d50*/  ISETP.GT.AND P5, PT, R3.reuse, RZ, P3 ;  /* 0x000000ff0300720c */ /* 0x040fe40001fa4270 */
[----:B------:R-:W-:-:S11]  /*5d60*/  ISETP.GT.AND P3, PT, R3, 0x8, P3 ;  /* 0x000000080300780c */ /* 0x000fd60001f64270 */
[----:B0-----:R-:W-:Y:S02]  /*5d70*/  @P5 IMAD.MOV.U32 R4, RZ, RZ, R6 ;  /* 0x000000ffff045224 */ /* 0x001fe400078e0006 */
[----:B------:R-:W-:-:S05]  /*5d80*/  @P5 IMAD.MOV.U32 R5, RZ, RZ, R7 ;  /* 0x000000ffff055224 */ /* 0x000fca00078e0007 */
[----:B------:R0:W-:Y:S01]  /*5d90*/  @P5 STG.E.U16 desc[UR38][R4.64+0xe0], R80 ;  /* 0x0000e05004005986 */ /* 0x0001e2000c101526 */
[C---:B------:R-:W-:Y:S02]  /*5da0*/  ISETP.GT.AND P5, PT, R3.reuse, RZ, P0 ;  /* 0x000000ff0300720c */ /* 0x040fe400007a4270 */
[----:B------:R-:W-:Y:S01]  /*5db0*/  ISETP.GT.AND P0, PT, R3, 0x8, P0 ;  /* 0x000000080300780c */ /* 0x000fe20000704270 */
[----:B0-----:R-:W-:Y:S02]  /*5dc0*/  @P4 IMAD.MOV.U32 R4, RZ, RZ, R6 ;  /* 0x000000ffff044224 */ /* 0x001fe400078e0006 */
[----:B------:R-:W-:-:S05]  /*5dd0*/  @P4 IMAD.MOV.U32 R5, RZ, RZ, R7 ;  /* 0x000000ffff054224 */ /* 0x000fca00078e0007 */
[----:B------:R0:W-:Y:S01]  /*5de0*/  @P4 STG.E.U16 desc[UR38][R4.64+0xe2], R81 ;  /* 0x0000e25104004986 */ /* 0x0001e2000c101526 */
[C---:B------:R-:W-:Y:S02]  /*5df0*/  ISETP.GT.AND P4, PT, R3.reuse, RZ, P1 ;  /* 0x000000ff0300720c */ /* 0x040fe40000f84270 */
[----:B------:R-:W-:Y:S01]  /*5e00*/  ISETP.GT.AND P1, PT, R3, 0x8, P1 ;  /* 0x000000080300780c */ /* 0x000fe20000f24270 */
[----:B0-----:R-:W-:Y:S02]  /*5e10*/  @P3 IMAD.MOV.U32 R4, RZ, RZ, R8 ;  /* 0x000000ffff043224 */ /* 0x001fe400078e0008 */
[----:B------:R-:W-:-:S05]  /*5e20*/  @P3 IMAD.MOV.U32 R5, RZ, RZ, R9 ;  /* 0x000000ffff053224 */ /* 0x000fca00078e0009 */
[----:B------:R0:W-:Y:S02]  /*5e30*/  @P3 STG.E.U16 desc[UR38][R4.64+0xe0], R82 ;  /* 0x0000e05204003986 */ /* 0x0001e4000c101526 */
[----:B0-----:R-:W-:Y:S02]  /*5e40*/  @P2 IMAD.MOV.U32 R4, RZ, RZ, R8 ;  /* 0x000000ffff042224 */ /* 0x001fe400078e0008 */
[----:B------:R-:W-:-:S05]  /*5e50*/  @P2 IMAD.MOV.U32 R5, RZ, RZ, R9 ;  /* 0x000000ffff052224 */ /* 0x000fca00078e0009 */
[----:B------:R0:W-:Y:S02]  /*5e60*/  @P2 STG.E.U16 desc[UR38][R4.64+0xe2], R83 ;  /* 0x0000e25304002986 */ /* 0x0001e4000c101526 */
[----:B0-----:R-:W-:Y:S02]  /*5e70*/  @P4 IMAD.MOV.U32 R4, RZ, RZ, R6 ;  /* 0x000000ffff044224 */ /* 0x001fe400078e0006 */
[----:B------:R-:W-:-:S05]  /*5e80*/  @P4 IMAD.MOV.U32 R5, RZ, RZ, R7 ;  /* 0x000000ffff054224 */ /* 0x000fca00078e0007 */
[----:B------:R0:W-:Y:S04]  /*5e90*/  @P4 STG.E.U16 desc[UR38][R4.64+0xf0], R84 ;  /* 0x0000f05404004986 */ /* 0x0001e8000c101526 */
[----:B------:R1:W-:Y:S01]  /*5ea0*/  @P5 STG.E.U16 desc[UR38][R6.64+0xf2], R85 ;  /* 0x0000f25506005986 */ /* 0x0003e2000c101526 */
[----:B0-----:R-:W-:Y:S02]  /*5eb0*/  @P1 IMAD.MOV.U32 R4, RZ, RZ, R8 ;  /* 0x000000ffff041224 */ /* 0x001fe400078e0008 */
[----:B------:R-:W-:-:S05]  /*5ec0*/  @P1 IMAD.MOV.U32 R5, RZ, RZ, R9 ;  /* 0x000000ffff051224 */ /* 0x000fca00078e0009 */
[----:B------:R1:W-:Y:S04]  /*5ed0*/  @P1 STG.E.U16 desc[UR38][R4.64+0xf0], R86 ;  /* 0x0000f05604001986 */ /* 0x0003e8000c101526 */
[----:B------:R1:W-:Y:S02]  /*5ee0*/  @P0 STG.E.U16 desc[UR38][R8.64+0xf2], R87 ;  /* 0x0000f25708000986 */ /* 0x0003e4000c101526 */
.L_x_154:
[----:B------:R-:W-:Y:S05]  /*5ef0*/  BSYNC B0 ;  /* 0x0000000000007941 */ /* 0x000fea0003800000 */
.L_x_28:
[----:B------:R-:W-:Y:S01]  /*5f00*/  IADD3 R16, P0, R16, UR36, RZ ;  /* 0x0000002410107c10 */ /* 0x000fe2000ff1e0ff */
[----:B------:R-:W-:Y:S01]  /*5f10*/  ULDC.64 UR4, c[0x0][0x650] ;  /* 0x0001940000047ab9 */ /* 0x000fe20000000a00 */
[----:B------:R-:W-:Y:S01]  /*5f20*/  PRMT R3, RZ, 0x7610, R3 ;  /* 0x00007610ff037816 */ /* 0x000fe20000000003 */
[----:B------:R-:W-:Y:S01]  /*5f30*/  IMAD.MOV.U32 R100, RZ, RZ, -0x1 ;  /* 0xffffffffff647424 */ /* 0x000fe200078e00ff */
[----:B------:R-:W-:Y:S01]  /*5f40*/  IADD3.X R17, R17, UR42, RZ, P0, !PT ;  /* 0x0000002a11117c10 */ /* 0x000fe200087fe4ff */
[----:B------:R-:W-:Y:S01]  /*5f50*/  IMAD.MOV.U32 R99, RZ, RZ, -0x1 ;  /* 0xffffffffff637424 */ /* 0x000fe200078e00ff */
[----:B------:R-:W-:-:S04]  /*5f60*/  ISETP.GE.U32.AND P0, PT, R16, UR4, PT ;  /* 0x0000000410007c0c */ /* 0x000fc8000bf06070 */
[----:B------:R-:W-:-:S13]  /*5f70*/  ISETP.GE.U32.AND.EX P0, PT, R17, UR5, PT, P0 ;  /* 0x0000000511007c0c */ /* 0x000fda000bf06100 */
[----:B------:R-:W-:Y:S05]  /*5f80*/  @P0 BRA `(.L_x_155) ;  /* 0x00000004004c0947 */ /* 0x000fea0003800000 */
[----:B------:R-:W0:Y:S01]  /*5f90*/  LDC.64 R10, c[0x0][0x628] ;  /* 0x00018a00ff0a7b82 */ /* 0x000e220000000a00 */
[----:B---3--:R-:W3:Y:S01]  /*5fa0*/  S2R R12, SR_CTAID.X ;  /* 0x00000000000c7919 */ /* 0x008ee20000002500 */
[----:B-12-4-:R-:W-:Y:S02]  /*5fb0*/  IMAD.MOV.U32 R8, RZ, RZ, R16 ;  /* 0x000000ffff087224 */ /* 0x016fe400078e0010 */
[----:B------:R-:W-:Y:S01]  /*5fc0*/  IMAD.MOV.U32 R9, RZ, RZ, R17 ;  /* 0x000000ffff097224 */ /* 0x000fe200078e0011 */
[----:B------:R-:W1:Y:S03]  /*5fd0*/  S2R R20, SR_CTAID.Y ;  /* 0x0000000000147919 */ /* 0x000e660000002600 */
[----:B------:R-:W2:Y:S08]  /*5fe0*/  LDC R0, c[0x0][0x630] ;  /* 0x00018c00ff007b82 */ /* 0x000eb00000000800 */
[----:B------:R-:W4:Y:S01]  /*5ff0*/  LDC.64 R14, c[0x0][0x620] ;  /* 0x00018800ff0e7b82 */ /* 0x000f220000000a00 */
[----:B0-----:R-:W-:-:S04]  /*6000*/  ISETP.NE.U32.AND P0, PT, R10, RZ, PT ;  /* 0x000000ff0a00720c */ /* 0x001fc80003f05070 */
[----:B------:R-:W-:-:S13]  /*6010*/  ISETP.NE.AND.EX P0, PT, R11, RZ, PT, P0 ;  /* 0x000000ff0b00720c */ /* 0x000fda0003f05300 */
[----:B-1234-:R-:W-:Y:S05]  /*6020*/  @!P0 BRA `(.L_x_156) ;  /* 0x0000000000288947 */ /* 0x01efea0003800000 */
        /* <DEDUP_REMOVED lines=10> */
.L_x_156:
[-CC-:B------:R-:W-:Y:S01]  /*60d0*/  SHF.R.U64 R99, R8, R0.reuse, R9.reuse ;  /* 0x0000000008637219 */ /* 0x180fe20000001209 */
[----:B------:R-:W0:Y:S01]  /*60e0*/  LDC.64 R26, c[0x0][0x640] ;  /* 0x00019000ff1a7b82 */ /* 0x000e220000000a00 */
[----:B------:R-:W-:Y:S01]  /*60f0*/  SHF.R.U32.HI R0, RZ, R0, R9 ;  /* 0x00000000ff007219 */ /* 0x000fe20000011609 */
[----:B------:R-:W-:Y:S01]  /*6100*/  ULDC UR4, c[0x0][0x150] ;  /* 0x0000540000047ab9 */ /* 0x000fe20000000800 */
[----:B------:R-:W-:Y:S02]  /*6110*/  IADD3 R3, P0, RZ, -R99, RZ ;  /* 0x80000063ff037210 */ /* 0x000fe40007f1e0ff */
[----:B------:R-:W-:-:S03]  /*6120*/  I2FP.F32.U32 R7, R12 ;  /* 0x0000000c00077245 */ /* 0x000fc60000201000 */
[----:B------:R-:W1:Y:S01]  /*6130*/  LDC R6, c[0x0][0x618] ;  /* 0x00018600ff067b82 */ /* 0x000e620000000800 */
[----:B------:R-:W-:Y:S02]  /*6140*/  IMAD.X R5, RZ, RZ, ~R0, P0 ;  /* 0x000000ffff057224 */ /* 0x000fe400000e0e00 */
[----:B------:R-:W-:Y:S01]  /*6150*/  FMUL R7, R7, UR4 ;  /* 0x0000000407077c20 */ /* 0x000fe20008400000 */
[----:B------:R-:W-:Y:S01]  /*6160*/  ULDC UR4, c[0x0][0x154] ;  /* 0x0000550000047ab9 */ /* 0x000fe20000000800 */
[-C--:B------:R-:W-:Y:S02]  /*6170*/  IMAD R0, R5, R14.reuse, RZ ;  /* 0x0000000e05007224 */ /* 0x080fe400078e02ff */
[C---:B------:R-:W-:Y:S01]  /*6180*/  IMAD.WIDE.U32 R4, R3.reuse, R14, R16 ;  /* 0x0000000e03047225 */ /* 0x040fe200078e0010 */
[----:B------:R-:W2:Y:S01]  /*6190*/  LDC R8, c[0x0][0x608] ;  /* 0x00018200ff087b82 */ /* 0x000ea20000000800 */
[----:B------:R-:W3:Y:S02]  /*61a0*/  F2I.U32.TRUNC.NTZ R7, R7 ;  /* 0x0000000700077305 */ /* 0x000ee4000020f000 */
[----:B------:R-:W-:Y:S01]  /*61b0*/  IMAD R3, R3, R15, R0 ;  /* 0x0000000f03037224 */ /* 0x000fe200078e0200 */
[----:B------:R-:W-:-:S03]  /*61c0*/  I2FP.F32.U32 R0, R20 ;  /* 0x0000001400007245 */ /* 0x000fc60000201000 */
[----:B------:R-:W-:Y:S01]  /*61d0*/  IMAD.IADD R3, R5, 0x1, R3 ;  /* 0x0000000105037824 */ /* 0x000fe200078e0203 */
[----:B------:R-:W4:Y:S01]  /*61e0*/  LDC R11, c[0x0][0x658] ;  /* 0x00019600ff0b7b82 */ /* 0x000f220000000800 */
[----:B0-----:R-:W-:-:S04]  /*61f0*/  ISETP.NE.U32.AND P0, PT, R26, RZ, PT ;  /* 0x000000ff1a00720c */ /* 0x001fc80003f05070 */
[----:B------:R-:W-:-:S03]  /*6200*/  ISETP.NE.AND.EX P0, PT, R27, RZ, PT, P0 ;  /* 0x000000ff1b00720c */ /* 0x000fc60003f05300 */
[----:B------:R-:W0:Y:S01]  /*6210*/  LDC R9, c[0x0][0x144] ;  /* 0x00005100ff097b82 */ /* 0x000e220000000800 */
[-C--:B-1----:R-:W-:Y:S01]  /*6220*/  SHF.R.U64 R10, R4, R6.reuse, R3 ;  /* 0x00000006040a7219 */ /* 0x082fe20000001203 */
[----:B---3--:R-:W-:Y:S01]  /*6230*/  IMAD.MOV R7, RZ, RZ, -R7 ;  /* 0x000000ffff077224 */ /* 0x008fe200078e0a07 */
[----:B------:R-:W-:Y:S01]  /*6240*/  SHF.R.U32.HI R3, RZ, R6, R3 ;  /* 0x00000006ff037219 */ /* 0x000fe20000011603 */
[----:B------:R-:W-:-:S04]  /*6250*/  FMUL R6, R0, UR4 ;  /* 0x0000000400067c20 */ /* 0x000fc80008400000 */
[----:B------:R-:W1:Y:S01]  /*6260*/  LDC R21, c[0x0][0x148] ;  /* 0x00005200ff157b82 */ /* 0x000e620000000800 */
[----:B------:R3:W0:Y:S01]  /*6270*/  F2I.U32.TRUNC.NTZ R14, R6 ;  /* 0x00000006000e7305 */ /* 0x000622000020f000 */
[-CC-:B--2---:R-:W-:Y:S02]  /*6280*/  SHF.R.U64 R13, R10, R8.reuse, R3.reuse ;  /* 0x000000080a0d7219 */ /* 0x184fe40000001203 */
[----:B------:R-:W-:-:S04]  /*6290*/  SHF.R.U32.HI R0, RZ, R8, R3 ;  /* 0x00000008ff007219 */ /* 0x000fc80000011603 */
[----:B-----5:R-:W2:Y:S01]  /*62a0*/  LDC R24, c[0x0][0x648] ;  /* 0x00019200ff187b82 */ /* 0x020ea20000000800 */
[-CC-:B----4-:R-:W-:Y:S02]  /*62b0*/  SHF.R.U64 R15, R13, R11.reuse, R0.reuse ;  /* 0x0000000b0d0f7219 */ /* 0x190fe40000001200 */
[----:B------:R-:W-:-:S03]  /*62c0*/  SHF.R.U32.HI R5, RZ, R11, R0 ;  /* 0x0000000bff057219 */ /* 0x000fc60000011600 */
[----:B------:R-:W-:Y:S02]  /*62d0*/  IMAD.MOV.U32 R4, RZ, RZ, R15 ;  /* 0x000000ffff047224 */ /* 0x000fe400078e000f */
[----:B------:R-:W4:Y:S01]  /*62e0*/  LDC R28, c[0x0][0x638] ;  /* 0x00018e00ff1c7b82 */ /* 0x000f220000000800 */
[----:B0-----:R-:W-:-:S07]  /*62f0*/  IMAD R25, R9, R7, R12 ;  /* 0x0000000709197224 */ /* 0x001fce00078e020c */
[----:B------:R-:W0:Y:S08]  /*6300*/  LDC R29, c[0x0][0x610] ;  /* 0x00018400ff1d7b82 */ /* 0x000e300000000800 */
[----:B------:R-:W0:Y:S01]  /*6310*/  LDC R30, c[0x0][0x600] ;  /* 0x00018000ff1e7b82 */ /* 0x000e220000000800 */
[----:B-123--:R-:W-:Y:S05]  /*6320*/  @!P0 BRA `(.L_x_157) ;  /* 0x0000000000288947 */ /* 0x00efea0003800000 */
        /* <DEDUP_REMOVED lines=10> */
.L_x_157:
[----:B------:R-:W-:Y:S01]  /*63d0*/  ISETP.NE.AND P0, PT, R2, 0x1, PT ;  /* 0x000000010200780c */ /* 0x000fe20003f05270 */
[----:B------:R-:W-:Y:S01]  /*63e0*/  IMAD.MOV R14, RZ, RZ, -R14 ;  /* 0x000000ffff0e7224 */ /* 0x000fe200078e0a0e */
[----:B------:R-:W-:Y:S02]  /*63f0*/  SHF.R.U64 R0, R4, R24, R5 ;  /* 0x0000001804007219 */ /* 0x000fe40000001205 */
[----:B------:R-:W-:Y:S02]  /*6400*/  LOP3.LUT R3, R13, R96, RZ, 0xc0, !PT ;  /* 0x000000600d037212 */ /* 0x000fe400078ec0ff */
[----:B------:R-:W-:Y:S01]  /*6410*/  LOP3.LUT R10, R10, R95, RZ, 0xc0, !PT ;  /* 0x0000005f0a0a7212 */ /* 0x000fe200078ec0ff */
[----:B------:R-:W-:Y:S02]  /*6420*/  IMAD.MOV R4, RZ, RZ, -R0 ;  /* 0x000000ffff047224 */ /* 0x000fe400078e0a00 */
[----:B------:R-:W-:Y:S02]  /*6430*/  IMAD R0, R90, R0, R3 ;  /* 0x000000005a007224 */ /* 0x000fe400078e0203 */
[----:B----4-:R-:W-:-:S02]  /*6440*/  IMAD R3, R4, R28, R15 ;  /* 0x0000001c04037224 */ /* 0x010fc400078e020f */
[----:B------:R-:W-:Y:S02]  /*6450*/  @P0 IMAD R25, R21, R14, R20 ;  /* 0x0000000e15190224 */ /* 0x000fe400078e0214 */
[----:B0-----:R-:W-:Y:S02]  /*6460*/  IMAD R5, R3, R30, R10 ;  /* 0x0000001e03057224 */ /* 0x001fe400078e020a */
[----:B------:R-:W-:Y:S02]  /*6470*/  IMAD R0, R0, R29, R25 ;  /* 0x0000001d00007224 */ /* 0x000fe400078e0219 */
[----:B------:R-:W-:-:S03]  /*6480*/  IMAD.MOV.U32 R4, RZ, RZ, 0x1 ;  /* 0x00000001ff047424 */ /* 0x000fc600078e00ff */
[----:B------:R-:W-:Y:S02]  /*6490*/  SEL R100, R5, R0, !P0 ;  /* 0x0000000005647207 */ /* 0x000fe40004000000 */
[----:B------:R-:W-:Y:S02]  /*64a0*/  PRMT R3, R4, 0x7610, R3 ;  /* 0x0000761004037816 */ /* 0x000fe40000000003 */
[----:B------:R-:W-:-:S07]  /*64b0*/  SEL R0, R0, R5, !P0 ;  /* 0x0000000500007207 */ /* 0x000fce0004000000 */
.L_x_155:
[----:B------:R-:W-:Y:S01]  /*64c0*/  LOP3.LUT P0, RZ, R3, 0xff, RZ, 0xc0, !PT ;  /* 0x000000ff03ff7812 */ /* 0x000fe2000780c0ff */
[----:B------:R-:W-:Y:S01]  /*64d0*/  UIMAD.WIDE.U32 UR4, UR41, -0x33333333, URZ ;  /* 0xcccccccd290478a5 */ /* 0x000fe2000f8e003f */
[----:B------:R-:W-:-:S03]  /*64e0*/  IMAD.MOV.U32 R101, RZ, RZ, R0 ;  /* 0x000000ffff657224 */ /* 0x000fc600078e0000 */
[----:B------:R-:W-:-:S04]  /*64f0*/  USHF.R.U32.HI UR4, URZ, 0x2, UR5 ;  /* 0x000000023f047899 */ /* 0x000fc80008011605 */
[----:B------:R-:W-:-:S04]  /*6500*/  UIMAD UR41, UR4, -0x5, UR41 ;  /* 0xfffffffb042978a4 */ /* 0x000fc8000f8e0229 */
[----:B------:R-:W-:Y:S08]  /*6510*/  @P0 BRA `(.L_x_158) ;  /* 0xffffffac00300947 */ /* 0x000ff0000383ffff */
[----:B------:R-:W-:Y:S05]  /*6520*/  EXIT ;  /* 0x000000000000794d */ /* 0x000fea0003800000 */
.L_x_3:
        /* <DEDUP_REMOVED lines=26> */
.L_x_160:
[--C-:B------:R-:W-:Y:S01]  /*66d0*/  SHF.R.U64 R14, R12, R20, R13.reuse ;  /* 0x000000140c0e7219 */ /* 0x100fe2000000120d */
[----:B------:R-:W0:Y:S01]  /*66e0*/  LDC R24, c[0x0][0x618] ;  /* 0x00018600ff187b82 */ /* 0x000e220000000800 */
[----:B------:R-:W-:Y:S01]  /*66f0*/  I2FP.F32.U32 R8, R6 ;  /* 0x0000000600087245 */ /* 0x000fe20000201000 */
[----:B------:R-:W-:Y:S01]  /*6700*/  ULDC UR4, c[0x0][0x150] ;  /* 0x0000540000047ab9 */ /* 0x000fe20000000800 */
[----:B------:R-:W-:Y:S02]  /*6710*/  SHF.R.U32.HI R7, RZ, R20, R13 ;  /* 0x00000014ff077219 */ /* 0x000fe4000001160d */
[----:B------:R-:W-:Y:S01]  /*6720*/  IADD3 R11, P0, RZ, -R14, RZ ;  /* 0x8000000eff0b7210 */ /* 0x000fe20007f1e0ff */
[----:B------:R-:W-:Y:S01]  /*6730*/  FMUL R13, R8, UR4 ;  /* 0x00000004080d7c20 */ /* 0x000fe20008400000 */
[----:B------:R-:W-:Y:S01]  /*6740*/  ULDC UR4, c[0x0][0x154] ;  /* 0x0000550000047ab9 */ /* 0x000fe20000000800 */
[----:B------:R-:W1:Y:S02]  /*6750*/  LDC.64 R26, c[0x0][0x640] ;  /* 0x00019000ff1a7b82 */ /* 0x000e640000000a00 */
[----:B------:R-:W-:-:S02]  /*6760*/  IMAD.X R7, RZ, RZ, ~R7, P0 ;  /* 0x000000ffff077224 */ /* 0x000fc400000e0e07 */
[----:B------:R-:W2:Y:S01]  /*6770*/  F2I.U32.TRUNC.NTZ R13, R13 ;  /* 0x0000000d000d7305 */ /* 0x000ea2000020f000 */
[----:B------:R-:W-:-:S03]  /*6780*/  IMAD.WIDE.U32 R8, R11, R22, R16 ;  /* 0x000000160b087225 */ /* 0x000fc600078e0010 */
[----:B------:R-:W3:Y:S01]  /*6790*/  LDC R15, c[0x0][0x144] ;  /* 0x00005100ff0f7b82 */ /* 0x000ee20000000800 */
[----:B------:R-:W-:-:S04]  /*67a0*/  IMAD R10, R7, R22, RZ ;  /* 0x00000016070a7224 */ /* 0x000fc800078e02ff */
[----:B------:R-:W-:Y:S02]  /*67b0*/  IMAD R7, R11, R23, R10 ;  /* 0x000000170b077224 */ /* 0x000fe400078e020a */
[----:B------:R-:W-:Y:S01]  /*67c0*/  IMAD.MOV.U32 R10, RZ, RZ, -0x1 ;  /* 0xffffffffff0a7424 */ /* 0x000fe200078e00ff */
[----:B------:R-:W4:Y:S01]  /*67d0*/  LDC R20, c[0x0][0x608] ;  /* 0x00018200ff147b82 */ /* 0x000f220000000800 */
[----:B------:R-:W-:Y:S01]  /*67e0*/  IMAD.IADD R7, R9, 0x1, R7 ;  /* 0x0000000109077824 */ /* 0x000fe200078e0207 */
[----:B------:R-:W-:-:S04]  /*67f0*/  I2FP.F32.U32 R9, R5 ;  /* 0x0000000500097245 */ /* 0x000fc80000201000 */
[-C--:B0-----:R-:W-:Y:S01]  /*6800*/  SHF.R.U64 R12, R8, R24.reuse, R7 ;  /* 0x00000018080c7219 */ /* 0x081fe20000001207 */
[----:B--2---:R-:W-:Y:S01]  /*6810*/  IMAD.MOV R8, RZ, RZ, -R13 ;  /* 0x000000ffff087224 */ /* 0x004fe200078e0a0d */
[----:B------:R-:W0:Y:S01]  /*6820*/  LDC R11, c[0x0][0x658] ;  /* 0x00019600ff0b7b82 */ /* 0x000e220000000800 */
[----:B-1----:R-:W-:Y:S01]  /*6830*/  ISETP.NE.U32.AND P0, PT, R26, RZ, PT ;  /* 0x000000ff1a00720c */ /* 0x002fe20003f05070 */
[----:B------:R-:W-:Y:S01]  /*6840*/  FMUL R9, R9, UR4 ;  /* 0x0000000409097c20 */ /* 0x000fe20008400000 */
[----:B------:R-:W-:Y:S02]  /*6850*/  SHF.R.U32.HI R7, RZ, R24, R7 ;  /* 0x00000018ff077219 */ /* 0x000fe40000011607 */
[----:B------:R-:W-:-:S03]  /*6860*/  ISETP.NE.AND.EX P0, PT, R27, RZ, PT, P0 ;  /* 0x000000ff1b00720c */ /* 0x000fc60003f05300 */
[----:B------:R-:W1:Y:S01]  /*6870*/  LDC R22, c[0x0][0x148] ;  /* 0x00005200ff167b82 */ /* 0x000e620000000800 */
[----:B---3--:R-:W-:Y:S02]  /*6880*/  IMAD R23, R15, R8, R6 ;  /* 0x000000080f177224 */ /* 0x008fe400078e0206 */
[----:B------:R-:W-:-:S05]  /*6890*/  IMAD.MOV.U32 R8, RZ, RZ, 0x1 ;  /* 0x00000001ff087424 */ /* 0x000fca00078e00ff */
[----:B------:R-:W2:Y:S01]  /*68a0*/  LDC R21, c[0x0][0x600] ;  /* 0x00018000ff157b82 */ /* 0x000ea20000000800 */
[-CC-:B----4-:R-:W-:Y:S02]  /*68b0*/  SHF.R.U64 R15, R12, R20.reuse, R7.reuse ;  /* 0x000000140c0f7219 */ /* 0x190fe40000001207 */
[----:B------:R-:W-:Y:S02]  /*68c0*/  SHF.R.U32.HI R6, RZ, R20, R7 ;  /* 0x00000014ff067219 */ /* 0x000fe40000011607 */
[----:B------:R3:W4:Y:S03]  /*68d0*/  F2I.U32.TRUNC.NTZ R20, R9 ;  /* 0x0000000900147305 */ /* 0x000726000020f000 */
[----:B------:R-:W1:Y:S01]  /*68e0*/  LDC R25, c[0x0][0x648] ;  /* 0x00019200ff197b82 */ /* 0x000e620000000800 */
[-C--:B0-----:R-:W-:Y:S02]  /*68f0*/  SHF.R.U64 R19, R15, R11.reuse, R6 ;  /* 0x0000000b0f137219 */ /* 0x081fe40000001206 */
[----:B------:R-:W-:-:S02]  /*6900*/  SHF.L.U32 R10, R10, R11, RZ ;  /* 0x0000000b0a0a7219 */ /* 0x000fc400000006ff */
[-C--:B------:R-:W-:Y:S01]  /*6910*/  SHF.R.U32.HI R7, RZ, R11.reuse, R6 ;  /* 0x0000000bff077219 */ /* 0x080fe20000011606 */
[----:B------:R-:W-:Y:S01]  /*6920*/  IMAD.MOV.U32 R6, RZ, RZ, R19 ;  /* 0x000000ffff067224 */ /* 0x000fe200078e0013 */
[----:B------:R-:W-:Y:S01]  /*6930*/  SHF.L.U32 R24, R8, R11, RZ ;  /* 0x0000000b08187219 */ /* 0x000fe200000006ff */
[----:B------:R-:W0:Y:S01]  /*6940*/  LDC R28, c[0x0][0x638] ;  /* 0x00018e00ff1c7b82 */ /* 0x000e220000000800 */
[----:B------:R-:W-:-:S07]  /*6950*/  LOP3.LUT R30, RZ, R10, RZ, 0x33, !PT ;  /* 0x0000000aff1e7212 */ /* 0x000fce00078e33ff */
[----:B------:R-:W0:Y:S01]  /*6960*/  LDC R29, c[0x0][0x610] ;  /* 0x00018400ff1d7b82 */ /* 0x000e220000000800 */
[----:B---34-:R-:W-:Y:S05]  /*6970*/  @!P0 BRA `(.L_x_161) ;  /* 0x0000000000288947 */ /* 0x018fea0003800000 */
[----:B------:R-:W3:Y:S02]  /*6980*/  LDC R6, c[0x0][0x64c] ;  /* 0x00019300ff067b82 */ /* 0x000ee40000000800 */
[----:B---3--:R-:W-:-:S05]  /*6990*/  IADD3 R11, P0, R19, R6, RZ ;  /* 0x00000006130b7210 */ /* 0x008fca0007f1e0ff */
        /* <DEDUP_REMOVED lines=8> */
.L_x_161:
[----:B------:R-:W-:Y:S01]  /*6a20*/  ISETP.NE.AND P0, PT, R2, 0x1, PT ;  /* 0x000000010200780c */ /* 0x000fe20003f05270 */
[----:B--2---:R-:W-:Y:S01]  /*6a30*/  VIADD R9, R21, 0xffffffff ;  /* 0xffffffff15097836 */ /* 0x004fe20000000000 */
[----:B-1----:R-:W-:Y:S01]  /*6a40*/  SHF.R.U64 R7, R6, R25, R7 ;  /* 0x0000001906077219 */ /* 0x002fe20000001207 */
[----:B------:R-:W-:Y:S01]  /*6a50*/  IMAD.MOV R20, RZ, RZ, -R20 ;  /* 0x000000ffff147224 */ /* 0x000fe200078e0a14 */
[----:B------:R-:W-:Y:S02]  /*6a60*/  LOP3.LUT R6, R15, R30, RZ, 0xc0, !PT ;  /* 0x0000001e0f067212 */ /* 0x000fe400078ec0ff */
[----:B------:R-:W-:Y:S01]  /*6a70*/  LOP3.LUT R12, R12, R9, RZ, 0xc0, !PT ;  /* 0x000000090c0c7212 */ /* 0x000fe200078ec0ff */
[----:B------:R-:W-:Y:S02]  /*6a80*/  IMAD.MOV R8, RZ, RZ, -R7 ;  /* 0x000000ffff087224 */ /* 0x000fe400078e0a07 */
[----:B------:R-:W-:Y:S02]  /*6a90*/  IMAD R6, R24, R7, R6 ;  /* 0x0000000718067224 */ /* 0x000fe400078e0206 */
[----:B------:R-:W-:-:S02]  /*6aa0*/  IMAD.MOV.U32 R9, RZ, RZ, 0x1 ;  /* 0x00000001ff097424 */ /* 0x000fc400078e00ff */
[----:B------:R-:W-:Y:S02]  /*6ab0*/  @P0 IMAD R23, R22, R20, R5 ;  /* 0x0000001416170224 */ /* 0x000fe400078e0205 */
[----:B0-----:R-:W-:Y:S02]  /*6ac0*/  IMAD R5, R8, R28, R19 ;  /* 0x0000001c08057224 */ /* 0x001fe400078e0213 */
[----:B------:R-:W-:Y:S02]  /*6ad0*/  IMAD R19, R6, R29, R23 ;  /* 0x0000001d06137224 */ /* 0x000fe400078e0217 */
[----:B------:R-:W-:Y:S02]  /*6ae0*/  IMAD R6, R5, R21, R12 ;  /* 0x0000001505067224 */ /* 0x000fe400078e020c */
[----:B------:R-:W-:-:S03]  /*6af0*/  IMAD.MOV.U32 R8, RZ, RZ, R14 ;  /* 0x000000ffff087224 */ /* 0x000fc600078e000e */
[----:B------:R-:W-:Y:S02]  /*6b00*/  SEL R20, R6, R19, !P0 ;  /* 0x0000001306147207 */ /* 0x000fe40004000000 */
[----:B------:R-:W-:-:S07]  /*6b10*/  SEL R19, R19, R6, !P0 ;  /* 0x0000000613137207 */ /* 0x000fce0004000000 */
.L_x_159:
[----:B------:R-:W-:-:S08]  /*6b20*/  NOP ;  /* 0x0000000000007918 */ /* 0x000fd00000000000 */
[----:B------:R-:W0:-:S00]  /*6b30*/  USETMAXREG.DEALLOC.CTAPOOL 0x28 ;  /* 0x00000028000079c8 */ /* 0x000e0000080e0500 */
[----:B0-----:R-:W-:-:S13]  /*6b40*/  ISETP.NE.AND P0, PT, R0, RZ, PT ;  /* 0x000000ff0000720c */ /* 0x001fda0003f05270 */
[----:B------:R-:W-:Y:S05]  /*6b50*/  @P0 EXIT ;  /* 0x000000000000094d */ /* 0x000fea0003800000 */
[----:B------:R-:W-:Y:S01]  /*6b60*/  LOP3.LUT P0, RZ, R9, 0xff, RZ, 0xc0, !PT ;  /* 0x000000ff09ff7812 */ /* 0x000fe2000780c0ff */
[----:B------:R-:W-:Y:S02]  /*6b70*/  IMAD.MOV.U32 R0, RZ, RZ, 0x1 ;  /* 0x00000001ff007424 */ /* 0x000fe400078e00ff */
[----:B------:R-:W-:-:S10]  /*6b80*/  IMAD.MOV.U32 R12, RZ, RZ, RZ ;  /* 0x000000ffff0c7224 */ /* 0x000fd400078e00ff */
[----:B------:R-:W-:Y:S05]  /*6b90*/  @!P0 BRA `(.L_x_162) ;  /* 0x0000000c000c8947 */ /* 0x000fea0003800000 */
[----:B------:R-:W0:Y:S01]  /*6ba0*/  LDC R0, c[0x0][0x28c] ;  /* 0x0000a300ff007b82 */ /* 0x000e220000000800 */
[----:B------:R-:W-:Y:S01]  /*6bb0*/  LOP3.LUT P0, RZ, R3, 0x1f, RZ, 0xc0, !PT ;  /* 0x0000001f03ff7812 */ /* 0x000fe2000780c0ff */
[----:B------:R-:W-:Y:S01]  /*6bc0*/  ULDC UR5, c[0x0][0x658] ;  /* 0x0001960000057ab9 */ /* 0x000fe20000000800 */
[----:B------:R-:W-:Y:S01]  /*6bd0*/  UMOV UR6, 0xffffffff ;  /* 0xffffffff00067882 */ /* 0x000fe20000000000 */
[----:B------:R-:W-:Y:S01]  /*6be0*/  BSSY B0, `(.L_x_162) ;  /* 0x00000be000007945 */ /* 0x000fe20003800000 */
[----:B------:R-:W-:Y:S01]  /*6bf0*/  USHF.L.U32 UR6, UR6, UR5, URZ ;  /* 0x0000000506067299 */ /* 0x000fe2000800063f */
[C---:B------:R-:W-:Y:S01]  /*6c00*/  ISETP.NE.AND P2, PT, R4.reuse, RZ, PT ;  /* 0x000000ff0400720c */ /* 0x040fe20003f45270 */
[----:B------:R-:W-:Y:S01]  /*6c10*/  IMAD.MOV.U32 R13, RZ, RZ, 0x1 ;  /* 0x00000001ff0d7424 */ /* 0x000fe200078e00ff */
[----:B------:R-:W-:Y:S01]  /*6c20*/  ISETP.NE.OR P0, PT, R4, RZ, !P0 ;  /* 0x000000ff0400720c */ /* 0x000fe20004705670 */
[----:B------:R-:W-:Y:S01]  /*6c30*/  IMAD.MOV.U32 R12, RZ, RZ, RZ ;  /* 0x000000ffff0c7224 */ /* 0x000fe200078e00ff */
[----:B------:R-:W-:Y:S01]  /*6c40*/  LOP3.LUT R11, R18, 0x2, RZ, 0xfc, !PT ;  /* 0x00000002120b7812 */ /* 0x000fe200078efcff */
[----:B------:R-:W-:Y:S01]  /*6c50*/  ULDC UR4, c[0x0][0x600] ;  /* 0x0001800000047ab9 */ /* 0x000fe20000000800 */
[----:B------:R-:W-:Y:S01]  /*6c60*/  UMOV UR7, 0x1 ;  /* 0x0000000100077882 */ /* 0x000fe20000000000 */
[----:B------:R-:W-:-:S02]  /*6c70*/  UIADD3 UR15, UR4, -0x1, URZ ;  /* 0xffffffff040f7890 */ /* 0x000fc4000fffe03f */
[----:B------:R-:W-:Y:S02]  /*6c80*/  USHF.L.U32 UR17, UR7, UR5, URZ ;  /* 0x0000000507117299 */ /* 0x000fe4000800063f */
[----:B------:R-:W-:Y:S01]  /*6c90*/  ULOP3.LUT UR16, URZ, UR6, URZ, 0x33, !UPT ;  /* 0x000000063f107292 */ /* 0x000fe2000f8e333f */
[----:B------:R-:W-:Y:S01]  /*6ca0*/  ULDC.64 UR20, c[0x0][0x198] ;  /* 0x0000660000147ab9 */ /* 0x000fe20000000a00 */
[----:B0-----:R-:W-:-:S05]  /*6cb0*/  VIADD R0, R0, 0x3f ;  /* 0x0000003f00007836 */ /* 0x001fca0000000000 */
[----:B------:R-:W-:-:S04]  /*6cc0*/  SHF.R.S32.HI R3, RZ, 0x1f, R0 ;  /* 0x0000001fff037819 */ /* 0x000fc80000011400 */
[----:B------:R-:W-:Y:S01]  /*6cd0*/  LEA.HI R3, R3, R0, RZ, 0x6 ;  /* 0x0000000003037211 */ /* 0x000fe200078f30ff */
[----:B------:R-:W-:-:S03]  /*6ce0*/  IMAD.MOV.U32 R0, RZ, RZ, 0x1 ;  /* 0x00000001ff007424 */ /* 0x000fc600078e00ff */
[----:B------:R-:W-:-:S05]  /*6cf0*/  SHF.R.S32.HI R3, RZ, 0x6, R3 ;  /* 0x00000006ff037819 */ /* 0x000fca0000011403 */
[----:B------:R-:W-:-:S07]  /*6d00*/  VIADD R10, R3, 0x1 ;  /* 0x00000001030a7836 */ /* 0x000fce0000000000 */
.L_x_174:
[----:B------:R-:W-:-:S03]  /*6d10*/  UMOV UR4, 0xffffffff ;  /* 0xffffffff00047882 */ /* 0x000fc60000000000 */
[----:B------:R-:W-:Y:S05]  /*6d20*/  BRA.DIV UR4, `(.L_x_163) ;  /* 0x0000000e04b87947 */ /* 0x000fea000b800000 */
[----:B------:R-:W-:-:S13]  /*6d30*/  ELECT P6, URZ, PT ;  /* 0x00000000003f782f */ /* 0x000fda00038c0000 */
.L_x_186:
[----:B------:R-:W0:Y:S01]  /*6d40*/  LDC R4, c[0x0][0x28c] ;  /* 0x0000a300ff047b82 */ /* 0x000e220000000800 */
[----:B------:R-:W-:Y:S01]  /*6d50*/  BSSY B1, `(.L_x_164) ;  /* 0x0000035000017945 */ /* 0x000fe20003800000 */
[----:B0-----:R-:W-:-:S13]  /*6d60*/  ISETP.LT.OR P6, PT, R4, 0x1, !P6 ;  /* 0x000000010400780c */ /* 0x001fda00077c1670 */
[----:B------:R-:W-:Y:S05]  /*6d70*/  @P6 BRA `(.L_x_165) ;  /* 0x0000000000c86947 */ /* 0x000fea0003800000 */
[----:B------:R-:W-:Y:S02]  /*6d80*/  IMAD.SHL.U32 R20, R20, 0x80, RZ ;  /* 0x0000008014147824 */ /* 0x000fe400078e00ff */
[----:B------:R-:W-:Y:S02]  /*6d90*/  IMAD.SHL.U32 R19, R19, 0x80, RZ ;  /* 0x0000008013137824 */ /* 0x000fe400078e00ff */
[----:B------:R-:W-:Y:S02]  /*6da0*/  IMAD.MOV.U32 R21, RZ, RZ, RZ ;  /* 0x000000ffff157224 */ /* 0x000fe400078e00ff */
[----:B------:R-:W-:Y:S02]  /*6db0*/  IMAD.MOV.U32 R4, RZ, RZ, R10 ;  /* 0x000000ffff047224 */ /* 0x000fe400078e000a */
[----:B------:R-:W-:Y:S02]  /*6dc0*/  IMAD.MOV.U32 R5, RZ, RZ, R0 ;  /* 0x000000ffff057224 */ /* 0x000fe400078e0000 */
[----:B------:R-:W-:-:S07]  /*6dd0*/  IMAD.MOV.U32 R6, RZ, RZ, R12 ;  /* 0x000000ffff067224 */ /* 0x000fce00078e000c */
.L_x_169:
[----:B------:R-:W0:Y:S01]  /*6de0*/  S2R R14, SR_CgaCtaId ;  /* 0x00000000000e7919 */ /* 0x000e220000008800 */
[----:B------:R-:W-:Y:S01]  /*6df0*/  MOV R7, 0x400 ;  /* 0x0000040000077802 */ /* 0x000fe20000000f00 */
[----:B------:R-:W1:Y:S03]  /*6e00*/  @!P2 LDC R9, c[0x0][0x500] ;  /* 0x00014000ff09ab82 */ /* 0x000e660000000800 */
[----:B0-----:R-:W-:Y:S02]  /*6e10*/  LEA R15, R14, R7, 0x18 ;  /* 0x000000070e0f7211 */ /* 0x001fe400078ec0ff */
[----:B------:R-:W-:-:S03]  /*6e20*/  SHF.L.U32 R7, R5, 0x1f, RZ ;  /* 0x0000001f05077819 */ /* 0x000fc600000006ff */
[----:B------:R-:W-:-:S04]  /*6e30*/  IMAD R14, R6, 0x8, R15 ;  /* 0x00000008060e7824 */ /* 0x000fc800078e020f */
[----:B------:R-:W0:Y:S02]  /*6e40*/  SYNCS.PHASECHK.TRANS64.TRYWAIT P1, [R14+URZ+0x28], R7 ;  /* 0x000028070e0075a7 */ /* 0x000e24000802017f */
[----:B01----:R-:W-:Y:S05]  /*6e50*/  @!P1 BRA `(.L_x_166) ;  /* 0x0000000c008c9947 */ /* 0x003fea0003800000 */
.L_x_187:
[----:B0-----:R-:W-:Y:S01]  /*6e60*/  PRMT R7, R11, 0x9910, RZ ;  /* 0x000099100b077816 */ /* 0x001fe200000000ff */
[----:B------:R0:W-:Y:S03]  /*6e70*/  @!P2 SYNCS.ARRIVE.TRANS64 RZ, [R14+URZ], R9 ;  /* 0x000000090effa9a7 */ /* 0x0001e6000800003f */
[----:B------:R-:W-:-:S13]  /*6e80*/  ISETP.NE.AND P1, PT, R7, 0x2, PT ;  /* 0x000000020700780c */ /* 0x000fda0003f25270 */
[----:B0-----:R-:W-:Y:S05]  /*6e90*/  @P1 BRA `(.L_x_167) ;  /* 0x0000000000041947 */ /* 0x001fea0003800000 */
[----:B------:R-:W-:Y:S01]  /*6ea0*/  BPT.TRAP 0x1 ;  /* 0x000000040000795c */ /* 0x000fe20000300000 */
.L_x_167:
[----:B------:R-:W-:Y:S05]  /*6eb0*/  @P0 BRA `(.L_x_168) ;  /* 0x0000000000040947 */ /* 0x000fea0003800000 */
[----:B------:R-:W-:Y:S01]  /*6ec0*/  BPT.TRAP 0x1 ;  /* 0x000000040000795c */ /* 0x000fe20000300000 */
.L_x_168:
[----:B------:R-:W-:Y:S01]  /*6ed0*/  IMAD R15, R6, 0x4000, R15 ;  /* 0x00004000060f7824 */ /* 0x000fe200078e020f */
[----:B------:R-:W-:Y:S01]  /*6ee0*/  R2UR UR9, R14 ;  /* 0x000000000e0972ca */ /* 0x000fe200000e0000 */
[----:B------:R-:W-:Y:S01]  /*6ef0*/  VIADD R4, R4, 0xffffffff ;  /* 0xffffffff04047836 */ /* 0x000fe20000000000 */
[----:B------:R-:W-:Y:S01]  /*6f00*/  UIADD3 UR4, UP0, UR20, 0xf0, URZ ;  /* 0x000000f014047890 */ /* 0x000fe2000ff1e03f */
[----:B------:R-:W-:Y:S01]  /*6f10*/  R2UR UR11, R19 ;  /* 0x00000000130b72ca */ /* 0x000fe200000e0000 */
[----:B------:R-:W-:Y:S01]  /*6f20*/  UIADD3 UR22, UP1, UR20, 0x1f0, URZ ;  /* 0x000001f014167890 */ /* 0x000fe2000ff3e03f */
[----:B------:R-:W-:Y:S01]  /*6f30*/  R2UR UR8, R15 ;  /* 0x000000000f0872ca */ /* 0x000fe200000e0000 */
[----:B------:R-:W-:Y:S01]  /*6f40*/  UIADD3.X UR5, URZ, UR21, URZ, UP0, !UPT ;  /* 0x000000153f057290 */ /* 0x000fe200087fe43f */
[C---:B------:R-:W-:Y:S01]  /*6f50*/  R2UR UR10, R21.reuse ;  /* 0x00000000150a72ca */ /* 0x040fe200000e0000 */
[----:B------:R-:W-:Y:S01]  /*6f60*/  VIADD R6, R6, 0x1 ;  /* 0x0000000106067836 */ /* 0x000fe20000000000 */
[----:B------:R-:W-:Y:S01]  /*6f70*/  R2UR UR12, R8 ;  /* 0x00000000080c72ca */ /* 0x000fe200000e0000 */
[----:B------:R-:W-:Y:S01]  /*6f80*/  UIADD3.X UR23, URZ, UR21, URZ, UP1, !UPT ;  /* 0x000000153f177290 */ /* 0x000fe20008ffe43f */
[----:B------:R-:W-:Y:S01]  /*6f90*/  R2UR UR18, R20 ;  /* 0x00000000141272ca */ /* 0x000fe200000e0000 */
[----:B------:R-:W-:Y:S01]  /*6fa0*/  UMOV UR6, 0x0 ;  /* 0x0000000000067882 */ /* 0x000fe20000000000 */
[----:B------:R-:W-:Y:S01]  /*6fb0*/  ISETP.GT.AND P3, PT, R4, 0x1, PT ;  /* 0x000000010400780c */ /* 0x000fe20003f64270 */
[----:B------:R-:W-:Y:S01]  /*6fc0*/  UMOV UR7, 0x10000000 ;  /* 0x1000000000077882 */ /* 0x000fe20000000000 */
[----:B------:R-:W-:Y:S01]  /*6fd0*/  ISETP.NE.AND P1, PT, R6, 0x5, PT ;  /* 0x000000050600780c */ /* 0x000fe20003f25270 */
[----:B------:R-:W-:-:S02]  /*6fe0*/  VIADD R21, R21, 0x40 ;  /* 0x0000004015157836 */ /* 0x000fc40000000000 */
[----:B------:R-:W-:Y:S01]  /*6ff0*/  UIADD3 UR13, UR8, 0x100, URZ ;  /* 0x00000100080d7890 */ /* 0x000fe2000fffe03f */
[----:B------:R-:W-:Y:S01]  /*7000*/  SEL R14, RZ, 0x1, P1 ;  /* 0x00000001ff0e7807 */ /* 0x000fe20000800000 */
[----:B------:R-:W-:Y:S01]  /*7010*/  UIADD3 UR14, UR8, 0x14100, URZ ;  /* 0x00014100080e7890 */ /* 0x000fe2000fffe03f */
[----:B------:R-:W-:Y:S02]  /*7020*/  SEL R6, R6, RZ, P1 ;  /* 0x000000ff06067207 */ /* 0x000fe40000800000 */
[----:B------:R-:W-:Y:S02]  /*7030*/  LOP3.LUT R5, R5, R14, RZ, 0x3c, !PT ;  /* 0x0000000e05057212 */ /* 0x000fe400078e3cff */
[----:B------:R-:W-:Y:S02]  /*7040*/  UMOV UR8, UR13 ;  /* 0x0000000d00087c82 */ /* 0x000fe40008000000 */
[----:B------:R0:W-:Y:S02]  /*7050*/  UTMALDG.3D [UR8], [UR4], desc[UR6] ;  /* 0x00000608040075b4 */ /* 0x0001e40008011000 */
[----:B0-----:R-:W-:Y:S01]  /*7060*/  UMOV UR8, UR14 ;  /* 0x0000000e00087c82 */ /* 0x001fe20008000000 */
[----:B------:R-:W-:-:S02]  /*7070*/  UMOV UR11, UR18 ;  /* 0x00000012000b7c82 */ /* 0x000fc40008000000 */
[----:B------:R0:W-:Y:S02]  /*7080*/  UTMALDG.3D [UR8], [UR22], desc[UR6] ;  /* 0x00000608160075b4 */ /* 0x0001e40008011000 */
[----:B0-----:R-:W-:Y:S05]  /*7090*/  @P3 BRA `(.L_x_169) ;  /* 0xfffffffc00503947 */ /* 0x001fea000383ffff */
.L_x_165:
[----:B------:R-:W-:Y:S05]  /*70a0*/  BSYNC B1 ;  /* 0x0000000000017941 */ /* 0x000fea0003800000 */
.L_x_164:
[----:B------:R-:W-:Y:S01]  /*70b0*/  LOP3.LUT P3, RZ, R13, 0xff, RZ, 0xc0, !PT ;  /* 0x000000ff0dff7812 */ /* 0x000fe2000786c0ff */
[----:B------:R-:W-:Y:S01]  /*70c0*/  IMAD.IADD R12, R3, 0x1, R12 ;  /* 0x00000001030c7824 */ /* 0x000fe200078e020c */
[----:B------:R-:W-:Y:S01]  /*70d0*/  IADD3 R16, P4, R16, UR36, RZ ;  /* 0x0000002410107c10 */ /* 0x000fe2000ff9e0ff */
[----:B------:R-:W-:Y:S01]  /*70e0*/  ULDC.64 UR4, c[0x0][0x650] ;  /* 0x0001940000047ab9 */ /* 0x000fe20000000a00 */
[----:B------:R-:W-:Y:S01]  /*70f0*/  BSSY B1, `(.L_x_170) ;  /* 0x000006a000017945 */ /* 0x000fe20003800000 */
[----:B------:R-:W-:Y:S01]  /*7100*/  IMAD.MOV.U32 R19, RZ, RZ, -0x1 ;  /* 0xffffffffff137424 */ /* 0x000fe200078e00ff */
[----:B------:R-:W-:Y:S01]  /*7110*/  ISETP.GT.U32.AND P1, PT, R12, 0x4, PT ;  /* 0x000000040c00780c */ /* 0x000fe20003f24070 */
[----:B------:R-:W-:Y:S01]  /*7120*/  IMAD.MOV.U32 R20, RZ, RZ, -0x1 ;  /* 0xffffffffff147424 */ /* 0x000fe200078e00ff */
[----:B------:R-:W-:Y:S01]  /*7130*/  IADD3.X R17, R17, UR42, RZ, P4, !PT ;  /* 0x0000002a11117c10 */ /* 0x000fe2000a7fe4ff */
[----:B------:R-:W-:Y:S01]  /*7140*/  IMAD.MOV.U32 R8, RZ, RZ, -0x1 ;  /* 0xffffffffff087424 */ /* 0x000fe200078e00ff */
[----:B------:R-:W-:-:S02]  /*7150*/  ISETP.LT.U32.AND P1, PT, R3, 0x5, P1 ;  /* 0x000000050300780c */ /* 0x000fc40000f21070 */
[----:B------:R-:W-:Y:S01]  /*7160*/  PRMT R13, RZ, 0x7610, R13 ;  /* 0x00007610ff0d7816 */ /* 0x000fe2000000000d */
[----:B------:R-:W0:Y:S01]  /*7170*/  @P3 S2R R5, SR_CgaCtaId ;  /* 0x0000000000053919 */ /* 0x000e220000008800 */
[----:B------:R-:W-:-:S04]  /*7180*/  @P3 MOV R4, 0x400 ;  /* 0x0000040000043802 */ /* 0x000fc80000000f00 */
[----:B0-----:R-:W-:Y:S01]  /*7190*/  @P3 LEA R6, R5, R4, 0x18 ;  /* 0x0000000405063211 */ /* 0x001fe200078ec0ff */
[----:B------:R-:W-:-:S03]  /*71a0*/  IMAD.WIDE.U32 R4, R12, -0x33333333, RZ ;  /* 0xcccccccd0c047825 */ /* 0x000fc600078e00ff */
[----:B------:R0:W-:Y:S01]  /*71b0*/  @P3 SYNCS.ARRIVE.TRANS64.A1T0 RZ, [R6+URZ+0x68], RZ ;  /* 0x000068ff06ff39a7 */ /* 0x0001e2000810003f */
[----:B------:R-:W-:Y:S02]  /*71c0*/  ISETP.GE.U32.AND P3, PT, R3, 0x5, PT ;  /* 0x000000050300780c */ /* 0x000fe40003f66070 */
[----:B------:R-:W-:Y:S02]  /*71d0*/  SHF.R.U32.HI R7, RZ, 0x2, R5 ;  /* 0x00000002ff077819 */ /* 0x000fe40000011605 */
[----:B------:R-:W-:Y:S02]  /*71e0*/  SEL R5, RZ, 0x1, !P1 ;  /* 0x00000001ff057807 */ /* 0x000fe40004800000 */
[----:B------:R-:W-:Y:S01]  /*71f0*/  ISETP.GE.U32.AND P1, PT, R16, UR4, PT ;  /* 0x0000000410007c0c */ /* 0x000fe2000bf26070 */
[----:B------:R-:W-:Y:S01]  /*7200*/  IMAD R12, R7, -0x5, R12 ;  /* 0xfffffffb070c7824 */ /* 0x000fe200078e020c */
[----:B------:R-:W-:Y:S02]  /*7210*/  LOP3.LUT R0, R0, R5, RZ, 0x3c, !PT ;  /* 0x0000000500007212 */ /* 0x000fe400078e3cff */
[----:B------:R-:W-:-:S02]  /*7220*/  ISETP.GE.U32.AND.EX P1, PT, R17, UR5, PT, P1 ;  /* 0x0000000511007c0c */ /* 0x000fc4000bf26110 */
[----:B------:R-:W-:Y:S02]  /*7230*/  PRMT R4, RZ, 0x7610, R4 ;  /* 0x00007610ff047816 */ /* 0x000fe40000000004 */
[----:B------:R-:W-:-:S09]  /*7240*/  @P3 LOP3.LUT R0, R0, 0x1, R7, 0x78, !PT ;  /* 0x0000000100003812 */ /* 0x000fd200078e7807 */
[----:B0-----:R-:W-:Y:S05]  /*7250*/  @P1 BRA `(.L_x_171) ;  /* 0x00000004004c1947 */ /* 0x001fea0003800000 */
[----:B------:R-:W-:Y:S01]  /*7260*/  ULDC.64 UR4, c[0x0][0x628] ;  /* 0x00018a0000047ab9 */ /* 0x000fe20000000a00 */
[----:B------:R-:W0:Y:S01]  /*7270*/  S2R R15, SR_CTAID.X ;  /* 0x00000000000f7919 */ /* 0x000e220000002500 */
[----:B------:R-:W-:Y:S01]  /*7280*/  ISETP.NE.U32.AND P1, PT, RZ, UR4, PT ;  /* 0x00000004ff007c0c */ /* 0x000fe2000bf25070 */
[----:B------:R-:W-:Y:S01]  /*7290*/  ULDC UR7, c[0x0][0x630] ;  /* 0x00018c0000077ab9 */ /* 0x000fe20000000800 */
[----:B------:R-:W-:Y:S01]  /*72a0*/  IMAD.MOV.U32 R4, RZ, RZ, R16 ;  /* 0x000000ffff047224 */ /* 0x000fe200078e0010 */
[----:B------:R-:W1:Y:S01]  /*72b0*/  S2R R14, SR_CTAID.Y ;  /* 0x00000000000e7919 */ /* 0x000e620000002600 */
[----:B------:R-:W-:Y:S01]  /*72c0*/  ISETP.NE.AND.EX P1, PT, RZ, UR5, PT, P1 ;  /* 0x00000005ff007c0c */ /* 0x000fe2000bf25310 */
[----:B------:R-:W-:-:S12]  /*72d0*/  IMAD.MOV.U32 R5, RZ, RZ, R17 ;  /* 0x000000ffff057224 */ /* 0x000fd800078e0011 */
[----:B------:R-:W-:Y:S05]  /*72e0*/  @!P1 BRA `(.L_x_172) ;  /* 0x0000000000289947 */ /* 0x000fea0003800000 */
[----:B------:R-:W-:Y:S02]  /*72f0*/  ULDC UR6, c[0x0][0x634] ;  /* 0x00018d0000067ab9 */ /* 0x000fe40000000800 */
[----:B------:R-:W-:-:S05]  /*7300*/  IADD3 R9, P1, R16, UR6, RZ ;  /* 0x0000000610097c10 */ /* 0x000fca000ff3e0ff */
[----:B------:R-:W-:-:S04]  /*7310*/  IMAD.X R19, RZ, RZ, R17, P1 ;  /* 0x000000ffff137224 */ /* 0x000fc800008e0611 */
[----:B------:R-:W-:-:S04]  /*7320*/  IMAD.WIDE.U32 R6, R19, UR4, RZ ;  /* 0x0000000413067c25 */ /* 0x000fc8000f8e00ff */
[----:B------:R-:W-:-:S04]  /*7330*/  IMAD.WIDE.U32 R6, P1, R9, UR5, R6 ;  /* 0x0000000509067c25 */ /* 0x000fc8000f820006 */
[----:B------:R-:W-:-:S04]  /*7340*/  IMAD.WIDE.U32 R8, R9, UR4, RZ ;  /* 0x0000000409087c25 */ /* 0x000fc8000f8e00ff */
[----:B------:R-:W-:Y:S01]  /*7350*/  IMAD.X R5, RZ, RZ, RZ, P1 ;  /* 0x000000ffff057224 */ /* 0x000fe200008e06ff */
[----:B------:R-:W-:Y:S01]  /*7360*/  IADD3 RZ, P1, R9, R6, RZ ;  /* 0x0000000609ff7210 */ /* 0x000fe20007f3e0ff */
[----:B------:R-:W-:-:S04]  /*7370*/  IMAD.MOV.U32 R4, RZ, RZ, R7 ;  /* 0x000000ffff047224 */ /* 0x000fc800078e0007 */
[----:B------:R-:W-:-:S08]  /*7380*/  IMAD.WIDE.U32.X R4, R19, UR5, R4, P1 ;  /* 0x0000000513047c25 */ /* 0x000fd000088e0404 */
.L_x_172:
[--C-:B------:R-:W-:Y:S01]  /*7390*/  SHF.R.U64 R8, R4, UR7, R5.reuse ;  /* 0x0000000704087c19 */ /* 0x100fe20008001205 */
[----:B------:R-:W-:Y:S01]  /*73a0*/  ULDC.64 UR4, c[0x0][0x620] ;  /* 0x0001880000047ab9 */ /* 0x000fe20000000a00 */
[----:B------:R-:W-:Y:S01]  /*73b0*/  SHF.R.U32.HI R4, RZ, UR7, R5 ;  /* 0x00000007ff047c19 */ /* 0x000fe20008011605 */
[----:B------:R-:W2:Y:S01]  /*73c0*/  LDC R24, c[0x0][0x144] ;  /* 0x00005100ff187b82 */ /* 0x000ea20000000800 */
[----:B------:R-:W-:Y:S01]  /*73d0*/  IADD3 R7, P1, RZ, -R8, RZ ;  /* 0x80000008ff077210 */ /* 0x000fe20007f3e0ff */
[----:B------:R-:W-:Y:S01]  /*73e0*/  ULDC.64 UR8, c[0x0][0x640] ;  /* 0x0001900000087ab9 */ /* 0x000fe20000000a00 */
[----:B0-----:R-:W-:Y:S01]  /*73f0*/  I2FP.F32.U32 R9, R15 ;  /* 0x0000000f00097245 */ /* 0x001fe20000201000 */
[----:B------:R-:W-:Y:S02]  /*7400*/  ULDC UR6, c[0x0][0x608] ;  /* 0x0001820000067ab9 */ /* 0x000fe40000000800 */
[----:B------:R-:W-:Y:S01]  /*7410*/  IMAD.X R4, RZ, RZ, ~R4, P1 ;  /* 0x000000ffff047224 */ /* 0x000fe200008e0e04 */
[----:B------:R-:W-:Y:S01]  /*7420*/  ISETP.NE.U32.AND P1, PT, RZ, UR8, PT ;  /* 0x00000008ff007c0c */ /* 0x000fe2000bf25070 */
[----:B------:R-:W0:Y:S02]  /*7430*/  LDC R21, c[0x0][0x148] ;  /* 0x00005200ff157b82 */ /* 0x000e240000000800 */
[----:B------:R-:W-:Y:S01]  /*7440*/  IMAD R6, R4, UR4, RZ ;  /* 0x0000000404067c24 */ /* 0x000fe2000f8e02ff */
[----:B------:R-:W-:Y:S01]  /*7450*/  ISETP.NE.AND.EX P1, PT, RZ, UR9, PT, P1 ;  /* 0x00000009ff007c0c */ /* 0x000fe2000bf25310 */
[----:B------:R-:W-:Y:S01]  /*7460*/  IMAD.WIDE.U32 R4, R7, UR4, R16 ;  /* 0x0000000407047c25 */ /* 0x000fe2000f8e0010 */
[----:B------:R-:W-:-:S03]  /*7470*/  ULDC UR4, c[0x0][0x150] ;  /* 0x0000540000047ab9 */ /* 0x000fc60000000800 */
[----:B------:R-:W-:Y:S02]  /*7480*/  IMAD R7, R7, UR5, R6 ;  /* 0x0000000507077c24 */ /* 0x000fe4000f8e0206 */
[----:B------:R-:W-:Y:S01]  /*7490*/  FMUL R6, R9, UR4 ;  /* 0x0000000409067c20 */ /* 0x000fe20008400000 */
[----:B------:R-:W-:Y:S01]  /*74a0*/  ULDC UR4, c[0x0][0x618] ;  /* 0x0001860000047ab9 */ /* 0x000fe20000000800 */
[----:B------:R-:W-:Y:S01]  /*74b0*/  ULDC UR5, c[0x0][0x154] ;  /* 0x0000550000057ab9 */ /* 0x000fe20000000800 */
[----:B------:R-:W-:-:S03]  /*74c0*/  IMAD.IADD R5, R5, 0x1, R7 ;  /* 0x0000000105057824 */ /* 0x000fc600078e0207 */
[----:B------:R-:W3:Y:S02]  /*74d0*/  F2I.U32.TRUNC.NTZ R6, R6 ;  /* 0x0000000600067305 */ /* 0x000ee4000020f000 */
[----:B------:R-:W-:Y:S02]  /*74e0*/  SHF.R.U64 R9, R4, UR4, R5 ;  /* 0x0000000404097c19 */ /* 0x000fe40008001205 */
[----:B-1----:R-:W-:-:S05]  /*74f0*/  I2FP.F32.U32 R4, R14 ;  /* 0x0000000e00047245 */ /* 0x002fca0000201000 */
[----:B------:R-:W-:Y:S01]  /*7500*/  FMUL R22, R4, UR5 ;  /* 0x0000000504167c20 */ /* 0x000fe20008400000 */
[----:B------:R-:W-:Y:S01]  /*7510*/  SHF.R.U32.HI R4, RZ, UR4, R5 ;  /* 0x00000004ff047c19 */ /* 0x000fe20008011605 */
[----:B------:R-:W-:-:S03]  /*7520*/  ULDC UR4, c[0x0][0x658] ;  /* 0x0001960000047ab9 */ /* 0x000fc60000000800 */
[--C-:B------:R-:W-:Y:S01]  /*7530*/  SHF.R.U64 R20, R9, UR6, R4.reuse ;  /* 0x0000000609147c19 */ /* 0x100fe20008001204 */
[----:B------:R-:W1:Y:S01]  /*7540*/  F2I.U32.TRUNC.NTZ R22, R22 ;  /* 0x0000001600167305 */ /* 0x000e62000020f000 */
[----:B------:R-:W-:Y:S01]  /*7550*/  SHF.R.U32.HI R5, RZ, UR6, R4 ;  /* 0x00000006ff057c19 */ /* 0x000fe20008011604 */
[----:B---3--:R-:W-:-:S03]  /*7560*/  IMAD.MOV R6, RZ, RZ, -R6 ;  /* 0x000000ffff067224 */ /* 0x008fc600078e0a06 */
[----:B------:R-:W-:Y:S01]  /*7570*/  SHF.R.U64 R19, R20, UR4, R5 ;  /* 0x0000000414137c19 */ /* 0x000fe20008001205 */
[----:B--2---:R-:W-:Y:S01]  /*7580*/  IMAD R15, R24, R6, R15 ;  /* 0x00000006180f7224 */ /* 0x004fe200078e020f */
[----:B------:R-:W-:-:S03]  /*7590*/  SHF.R.U32.HI R23, RZ, UR4, R5 ;  /* 0x00000004ff177c19 */ /* 0x000fc60008011605 */
[----:B------:R-:W-:Y:S02]  /*75a0*/  IMAD.MOV.U32 R4, RZ, RZ, R19 ;  /* 0x000000ffff047224 */ /* 0x000fe400078e0013 */
[----:B------:R-:W-:Y:S01]  /*75b0*/  IMAD.MOV.U32 R5, RZ, RZ, R23 ;  /* 0x000000ffff057224 */ /* 0x000fe200078e0017 */
[----:B-1----:R-:W-:Y:S06]  /*75c0*/  @!P1 BRA `(.L_x_173) ;  /* 0x0000000000289947 */ /* 0x002fec0003800000 */
[----:B------:R-:W-:Y:S02]  /*75d0*/  ULDC UR4, c[0x0][0x64c] ;  /* 0x0001930000047ab9 */ /* 0x000fe40000000800 */
[----:B------:R-:W-:-:S05]  /*75e0*/  IADD3 R5, P1, R19, UR4, RZ ;  /* 0x0000000413057c10 */ /* 0x000fca000ff3e0ff */
[----:B------:R-:W-:-:S04]  /*75f0*/  IMAD.X R23, RZ, RZ, R23, P1 ;  /* 0x000000ffff177224 */ /* 0x000fc800008e0617 */
[----:B------:R-:W-:-:S04]  /*7600*/  IMAD.WIDE.U32 R6, R23, UR8, RZ ;  /* 0x0000000817067c25 */ /* 0x000fc8000f8e00ff */
[----:B------:R-:W-:-:S04]  /*7610*/  IMAD.WIDE.U32 R6, P1, R5, UR9, R6 ;  /* 0x0000000905067c25 */ /* 0x000fc8000f820006 */
[----:B------:R-:W-:-:S04]  /*7620*/  IMAD.WIDE.U32 R4, R5, UR8, RZ ;  /* 0x0000000805047c25 */ /* 0x000fc8000f8e00ff */
[----:B------:R-:W-:Y:S01]  /*7630*/  IMAD.MOV.U32 R4, RZ, RZ, R7 ;  /* 0x000000ffff047224 */ /* 0x000fe200078e0007 */
[----:B------:R-:W-:Y:S01]  /*7640*/  IADD3 RZ, P3, R5, R6, RZ ;  /* 0x0000000605ff7210 */ /* 0x000fe20007f7e0ff */
[----:B------:R-:W-:-:S04]  /*7650*/  IMAD.X R5, RZ, RZ, RZ, P1 ;  /* 0x000000ffff057224 */ /* 0x000fc800008e06ff */
[----:B------:R-:W-:-:S08]  /*7660*/  IMAD.WIDE.U32.X R4, R23, UR9, R4, P3 ;  /* 0x0000000917047c25 */ /* 0x000fd000098e0404 */
.L_x_173:
[----:B------:R-:W-:Y:S01]  /*7670*/  ISETP.NE.AND P1, PT, R2, 0x1, PT ;  /* 0x000000010200780c */ /* 0x000fe20003f25270 */
[----:B------:R-:W-:Y:S01]  /*7680*/  ULDC UR4, c[0x0][0x648] ;  /* 0x0001920000047ab9 */ /* 0x000fe20000000800 */
[----:B------:R-:W-:Y:S01]  /*7690*/  LOP3.LUT R20, R20, UR16, RZ, 0xc0, !PT ;  /* 0x0000001014147c12 */ /* 0x000fe2000f8ec0ff */
[----:B------:R-:W-:Y:S01]  /*76a0*/  IMAD.MOV R22, RZ, RZ, -R22 ;  /* 0x000000ffff167224 */ /* 0x000fe200078e0a16 */
[----:B------:R-:W-:Y:S01]  /*76b0*/  SHF.R.U64 R5, R4, UR4, R5 ;  /* 0x0000000404057c19 */ /* 0x000fe20008001205 */
[----:B------:R-:W-:Y:S01]  /*76c0*/  ULDC UR4, c[0x0][0x638] ;  /* 0x00018e0000047ab9 */ /* 0x000fe20000000800 */
[----:B------:R-:W-:Y:S01]  /*76d0*/  LOP3.LUT R6, R9, UR15, RZ, 0xc0, !PT ;  /* 0x0000000f09067c12 */ /* 0x000fe2000f8ec0ff */
[----:B------:R-:W-:Y:S02]  /*76e0*/  ULDC UR5, c[0x0][0x610] ;  /* 0x0001840000057ab9 */ /* 0x000fe40000000800 */
[----:B------:R-:W-:Y:S02]  /*76f0*/  IMAD.MOV R4, RZ, RZ, -R5 ;  /* 0x000000ffff047224 */ /* 0x000fe400078e0a05 */
[----:B------:R-:W-:-:S02]  /*7700*/  IMAD R20, R5, UR17, R20 ;  /* 0x0000001105147c24 */ /* 0x000fc4000f8e0214 */
[----:B0-----:R-:W-:Y:S02]  /*7710*/  @P1 IMAD R15, R21, R22, R14 ;  /* 0x00000016150f1224 */ /* 0x001fe400078e020e */
[----:B------:R-:W-:Y:S01]  /*7720*/  IMAD R19, R4, UR4, R19 ;  /* 0x0000000404137c24 */ /* 0x000fe2000f8e0213 */
[----:B------:R-:W-:Y:S01]  /*7730*/  ULDC UR4, c[0x0][0x600] ;  /* 0x0001800000047ab9 */ /* 0x000fe20000000800 */
[----:B------:R-:W-:Y:S02]  /*7740*/  IMAD R15, R20, UR5, R15 ;  /* 0x00000005140f7c24 */ /* 0x000fe4000f8e020f */
[----:B------:R-:W-:Y:S02]  /*7750*/  IMAD R6, R19, UR4, R6 ;  /* 0x0000000413067c24 */ /* 0x000fe4000f8e0206 */
[----:B------:R-:W-:-:S03]  /*7760*/  IMAD.MOV.U32 R4, RZ, RZ, 0x1 ;  /* 0x00000001ff047424 */ /* 0x000fc600078e00ff */
[----:B------:R-:W-:Y:S02]  /*7770*/  SEL R20, R6, R15, !P1 ;  /* 0x0000000f06147207 */ /* 0x000fe40004800000 */
[----:B------:R-:W-:-:S07]  /*7780*/  SEL R19, R15, R6, !P1 ;  /* 0x000000060f137207 */ /* 0x000fce0004800000 */
.L_x_171:
[----:B------:R-:W-:Y:S05]  /*7790*/  BSYNC B1 ;  /* 0x0000000000017941 */ /* 0x000fea0003800000 */
.L_x_170:
[----:B------:R-:W-:-:S13]  /*77a0*/  LOP3.LUT P1, RZ, R4, 0xff, RZ, 0xc0, !PT ;  /* 0x000000ff04ff7812 */ /* 0x000fda000782c0ff */
[----:B------:R-:W-:Y:S05]  /*77b0*/  @P1 BRA `(.L_x_174) ;  /* 0xfffffff400541947 */ /* 0x000fea000383ffff */
[----:B------:R-:W-:Y:S05]  /*77c0*/  BSYNC B0 ;  /* 0x0000000000007941 */ /* 0x000fea0003800000 */
.L_x_162:
[----:B------:R-:W-:-:S03]  /*77d0*/  UMOV UR4, 0xffffffff ;  /* 0xffffffff00047882 */ /* 0x000fc60000000000 */
[----:B------:R-:W-:Y:S05]  /*77e0*/  BRA.DIV UR4, `(.L_x_175) ;  /* 0x00000006043c7947 */ /* 0x000fea000b800000 */
[----:B------:R-:W-:-:S13]  /*77f0*/  ELECT P6, URZ, PT ;  /* 0x00000000003f782f */ /* 0x000fda00038c0000 */
.L_x_190:
[----:B------:R-:W-:Y:S04]  /*7800*/  BSSY B0, `(.L_x_176) ;  /* 0x0000034000007945 */ /* 0x000fe80003800000 */
[----:B------:R-:W-:Y:S05]  /*7810*/  @!P6 BRA `(.L_x_177) ;  /* 0x0000000000c8e947 */ /* 0x000fea0003800000 */
[----:B------:R-:W-:-:S04]  /*7820*/  LOP3.LUT R18, R18, 0x2, RZ, 0xfc, !PT ;  /* 0x0000000212127812 */ /* 0x000fc800078efcff */
[----:B------:R-:W-:-:S13]  /*7830*/  ISETP.NE.AND P0, PT, R18, 0x3, PT ;  /* 0x000000031200780c */ /* 0x000fda0003f05270 */
[----:B------:R-:W-:Y:S05]  /*7840*/  @!P0 BRA `(.L_x_178) ;  /* 0x0000000000048947 */ /* 0x000fea0003800000 */
[----:B------:R-:W-:Y:S01]  /*7850*/  BPT.TRAP 0x1 ;  /* 0x000000040000795c */ /* 0x000fe20000300000 */
.L_x_178:
[----:B------:R-:W0:Y:S01]  /*7860*/  S2R R3, SR_CgaCtaId ;  /* 0x0000000000037919 */ /* 0x000e220000008800 */
[----:B------:R-:W-:-:S04]  /*7870*/  MOV R2, 0x400 ;  /* 0x0000040000027802 */ /* 0x000fc80000000f00 */
[----:B0-----:R-:W-:Y:S02]  /*7880*/  LEA R3, R3, R2, 0x18 ;  /* 0x0000000203037211 */ /* 0x001fe400078ec0ff */
[----:B------:R-:W-:-:S03]  /*7890*/  SHF.L.U32 R2, R0, 0x1f, RZ ;  /* 0x0000001f00027819 */ /* 0x000fc600000006ff */
[----:B------:R-:W-:-:S04]  /*78a0*/  VIADD R3, R3, 0x28 ;  /* 0x0000002803037836 */ /* 0x000fc80000000000 */
[C---:B------:R-:W-:Y:S02]  /*78b0*/  IMAD R7, R12.reuse, 0x8, R3 ;  /* 0x000000080c077824 */ /* 0x040fe400078e0203 */
[----:B------:R-:W-:Y:S02]  /*78c0*/  VIADD R12, R12, 0x1 ;  /* 0x000000010c0c7836 */ /* 0x000fe40000000000 */
[----:B------:R-:W0:Y:S03]  /*78d0*/  SYNCS.PHASECHK.TRANS64.TRYWAIT P0, [R7+URZ], R2 ;  /* 0x00000002070075a7 */ /* 0x000e26000800017f */
[----:B------:R-:W-:-:S04]  /*78e0*/  ISETP.NE.AND P1, PT, R12, 0x5, PT ;  /* 0x000000050c00780c */ /* 0x000fc80003f25270 */
[----:B------:R-:W-:Y:S02]  /*78f0*/  SEL R5, RZ, 0x1, P1 ;  /* 0x00000001ff057807 */ /* 0x000fe40000800000 */
[----:B------:R-:W-:Y:S02]  /*7900*/  SEL R12, R12, RZ, P1 ;  /* 0x000000ff0c0c7207 */ /* 0x000fe40000800000 */
[----:B------:R-:W-:-:S03]  /*7910*/  LOP3.LUT R5, R0, R5, RZ, 0x3c, !PT ;  /* 0x0000000500057212 */ /* 0x000fc600078e3cff */
[----:B------:R-:W-:Y:S01]  /*7920*/  IMAD R9, R12, 0x8, R3 ;  /* 0x000000080c097824 */ /* 0x000fe200078e0203 */
[----:B------:R-:W-:Y:S01]  /*7930*/  SHF.L.U32 R4, R5, 0x1f, RZ ;  /* 0x0000001f05047819 */ /* 0x000fe200000006ff */
[----:B0-----:R-:W-:Y:S06]  /*7940*/  @!P0 BRA `(.L_x_179) ;  /* 0x0000000400048947 */ /* 0x001fec0003800000 */
.L_x_191:
[----:B------:R-:W1:Y:S01]  /*7950*/  SYNCS.PHASECHK.TRANS64.TRYWAIT P0, [R9+URZ], R4 ;  /* 0x00000004090075a7 */ /* 0x000e62000800017f */
[----:B------:R-:W-:-:S05]  /*7960*/  VIADD R0, R12, 0x1 ;  /* 0x000000010c007836 */ /* 0x000fca0000000000 */
[----:B------:R-:W-:-:S04]  /*7970*/  ISETP.NE.AND P1, PT, R0, 0x5, PT ;  /* 0x000000050000780c */ /* 0x000fc80003f25270 */
[----:B0-----:R-:W-:Y:S02]  /*7980*/  SEL R2, RZ, 0x1, P1 ;  /* 0x00000001ff027807 */ /* 0x001fe40000800000 */
[----:B------:R-:W-:Y:S02]  /*7990*/  SEL R0, R0, RZ, P1 ;  /* 0x000000ff00007207 */ /* 0x000fe40000800000 */
[----:B------:R-:W-:-:S03]  /*79a0*/  LOP3.LUT R7, R5, R2, RZ, 0x3c, !PT ;  /* 0x0000000205077212 */ /* 0x000fc600078e3cff */
[----:B------:R-:W-:Y:S01]  /*79b0*/  IMAD R6, R0, 0x8, R3 ;  /* 0x0000000800067824 */ /* 0x000fe200078e0203 */
[----:B------:R-:W-:Y:S01]  /*79c0*/  SHF.L.U32 R5, R7, 0x1f, RZ ;  /* 0x0000001f07057819 */ /* 0x000fe200000006ff */
[----:B-1----:R-:W-:Y:S06]  /*79d0*/  @!P0 BRA `(.L_x_180) ;  /* 0x0000000000f48947 */ /* 0x002fec0003800000 */
.L_x_192:
[----:B------:R-:W1:Y:S01]  /*79e0*/  SYNCS.PHASECHK.TRANS64.TRYWAIT P0, [R6+URZ], R5 ;  /* 0x00000005060075a7 */ /* 0x000e62000800017f */
[----:B------:R-:W-:-:S05]  /*79f0*/  VIADD R0, R0, 0x1 ;  /* 0x0000000100007836 */ /* 0x000fca0000000000 */
[----:B------:R-:W-:-:S04]  /*7a00*/  ISETP.NE.AND P1, PT, R0, 0x5, PT ;  /* 0x000000050000780c */ /* 0x000fc80003f25270 */
[----:B------:R-:W-:Y:S02]  /*7a10*/  SEL R2, RZ, 0x1, P1 ;  /* 0x00000001ff027807 */ /* 0x000fe40000800000 */
[----:B------:R-:W-:Y:S02]  /*7a20*/  SEL R0, R0, RZ, P1 ;  /* 0x000000ff00007207 */ /* 0x000fe40000800000 */
[----:B------:R-:W-:-:S03]  /*7a30*/  LOP3.LUT R7, R7, R2, RZ, 0x3c, !PT ;  /* 0x0000000207077212 */ /* 0x000fc600078e3cff */
[----:B0-----:R-:W-:Y:S01]  /*7a40*/  IMAD R9, R0, 0x8, R3 ;  /* 0x0000000800097824 */ /* 0x001fe200078e0203 */
[----:B------:R-:W-:Y:S01]  /*7a50*/  SHF.L.U32 R4, R7, 0x1f, RZ ;  /* 0x0000001f07047819 */ /* 0x000fe200000006ff */
[----:B-1----:R-:W-:Y:S06]  /*7a60*/  @!P0 BRA `(.L_x_181) ;  /* 0x0000000000e48947 */ /* 0x002fec0003800000 */
.L_x_193:
[----:B------:R-:W1:Y:S01]  /*7a70*/  SYNCS.PHASECHK.TRANS64.TRYWAIT P0, [R9+URZ], R4 ;  /* 0x00000004090075a7 */ /* 0x000e62000800017f */
[----:B------:R-:W-:-:S05]  /*7a80*/  VIADD R0, R0, 0x1 ;  /* 0x0000000100007836 */ /* 0x000fca0000000000 */
[----:B------:R-:W-:-:S04]  /*7a90*/  ISETP.NE.AND P1, PT, R0, 0x5, PT ;  /* 0x000000050000780c */ /* 0x000fc80003f25270 */
[----:B------:R-:W-:Y:S02]  /*7aa0*/  SEL R2, RZ, 0x1, P1 ;  /* 0x00000001ff027807 */ /* 0x000fe40000800000 */
[----:B------:R-:W-:Y:S02]  /*7ab0*/  SEL R0, R0, RZ, P1 ;  /* 0x000000ff00007207 */ /* 0x000fe40000800000 */
[----:B------:R-:W-:Y:S01]  /*7ac0*/  LOP3.LUT R2, R7, R2, RZ, 0x3c, !PT ;  /* 0x0000000207027212 */ /* 0x000fe200078e3cff */
[----:B-1----:R-:W-:Y:S06]  /*7ad0*/  @!P0 BRA `(.L_x_182) ;  /* 0x0000000000dc8947 */ /* 0x002fec0003800000 */
.L_x_194:
[----:B------:R-:W-:Y:S01]  /*7ae0*/  IMAD R3, R0, 0x8, R3 ;  /* 0x0000000800037824 */ /* 0x000fe200078e0203 */
[----:B------:R-:W-:-:S07]  /*7af0*/  SHF.L.U32 R0, R2, 0x1f, RZ ;  /* 0x0000001f02007819 */ /* 0x000fce00000006ff */
.L_x_183:
[----:B--2---:R2:W3:Y:S02]  /*7b00*/  SYNCS.PHASECHK.TRANS64.TRYWAIT P0, [R3+URZ], R0 ;  /* 0x00000000030075a7 */ /* 0x0044e4000800017f */
[----:B---3--:R-:W-:Y:S05]  /*7b10*/  @!P0 NANOSLEEP.SYNCS 0x989680 ;  /* 0x009896800000895d */ /* 0x008fea0003900000 */
[----:B------:R-:W3:Y:S02]  /*7b20*/  @!P0 SYNCS.PHASECHK.TRANS64 P0, [R3+URZ], R0 ;  /* 0x00000000030085a7 */ /* 0x000ee4000800007f */
[----:B---3--:R-:W-:Y:S05]  /*7b30*/  @!P0 BRA `(.L_x_183) ;  /* 0xfffffffc00f08947 */ /* 0x008fea000383ffff */
.L_x_177:
[----:B------:R-:W-:Y:S05]  /*7b40*/  BSYNC B0 ;  /* 0x0000000000007941 */ /* 0x000fea0003800000 */
.L_x_176:
[----:B------:R-:W-:Y:S05]  /*7b50*/  EXIT ;  /* 0x000000000000794d */ /* 0x000fea0003800000 */
.L_x_17:
[----:B-1----:R1:W2:Y:S02]  /*7b60*/  SYNCS.PHASECHK.TRANS64.TRYWAIT P1, [R3+URZ], R0 ;  /* 0x00000000030075a7 */ /* 0x0022a4000802017f */
[----:B--2---:R-:W-:Y:S05]  /*7b70*/  @!P1 NANOSLEEP.SYNCS 0x989680 ;  /* 0x009896800000995d */ /* 0x004fea0003900000 */
[----:B------:R-:W2:Y:S02]  /*7b80*/  @!P1 SYNCS.PHASECHK.TRANS64 P1, [R3+URZ], R0 ;  /* 0x00000000030095a7 */ /* 0x000ea4000802007f */
[----:B--2---:R-:W-:Y:S05]  /*7b90*/  @!P1 BRA `(.L_x_17) ;  /* 0xfffffffc00f09947 */ /* 0x004fea000383ffff */
[----:B------:R-:W-:Y:S05]  /*7ba0*/  BRA `(.L_x_16) ;  /* 0xffffff9800487947 */ /* 0x000fea000383ffff */
.L_x_22:
[----:B-1----:R-:W-:-:S04]  /*7bb0*/  IMAD.U32 R4, RZ, RZ, UR7 ;  /* 0x00000007ff047e24 */ /* 0x002fc8000f8e00ff */
[----:B------:R1:W2:Y:S03]  /*7bc0*/  SYNCS.PHASECHK.TRANS64.TRYWAIT P1, [R4+URZ], R3 ;  /* 0x00000003040075a7 */ /* 0x0002a6000802017f */
[----:B--2---:R-:W-:Y:S05]  /*7bd0*/  @!P1 NANOSLEEP.SYNCS 0x989680 ;  /* 0x009896800000995d */ /* 0x004fea0003900000 */
[----:B------:R-:W2:Y:S02]  /*7be0*/  @!P1 SYNCS.PHASECHK.TRANS64 P1, [R4+URZ], R3 ;  /* 0x00000003040095a7 */ /* 0x000ea4000802007f */
[----:B--2---:R-:W-:Y:S05]  /*7bf0*/  @!P1 BRA `(.L_x_22) ;  /* 0xfffffffc00ec9947 */ /* 0x004fea000383ffff */
[----:B------:R-:W-:Y:S05]  /*7c00*/  BRA `(.L_x_21) ;  /* 0xffffff9c00147947 */ /* 0x000fea000383ffff */
.L_x_163:
[----:B------:R-:W-:Y:S01]  /*7c10*/  BSSY B1, `(.L_x_184) ;  /* 0x0000006000017945 */ /* 0x000fe20003800000 */
[----:B------:R-:W-:-:S07]  /*7c20*/  IMAD.MOV.U32 R15, RZ, RZ, -0x1 ;  /* 0xffffffffff0f7424 */ /* 0x000fce00078e00ff */
[----:B------:R-:W-:Y:S05]  /*7c30*/  WARPSYNC.COLLECTIVE R15, `(.L_x_185) ;  /* 0x000000000f0c7348 */ /* 0x000fea0003c00000 */
[----:B------:R-:W-:Y:S02]  /*7c40*/  ELECT P6, UR62, PT ;  /* 0x00000000003e782f */ /* 0x000fe400038c0000 */
[----:B------:R-:W-:Y:S01]  /*7c50*/  MOV R14, UR62 ;  /* 0x0000003e000e7c02 */ /* 0x000fe20008000f00 */
[----:B------:R-:W-:Y:S10]  /*7c60*/  ENDCOLLECTIVE ;  /* 0x000000000000791b */ /* 0x000ff40003800000 */
.L_x_185:
[----:B------:R-:W-:Y:S05]  /*7c70*/  BSYNC B1 ;  /* 0x0000000000017941 */ /* 0x000fea0003800000 */
.L_x_184:
[----:B------:R-:W-:Y:S05]  /*7c80*/  BRA `(.L_x_186) ;  /* 0xfffffff0002c7947 */ /* 0x000fea000383ffff */
.L_x_166:
[----:B0-----:R0:W1:Y:S02]  /*7c90*/  SYNCS.PHASECHK.TRANS64.TRYWAIT P1, [R14+URZ+0x28], R7 ;  /* 0x000028070e0075a7 */ /* 0x001064000802017f */
[----:B-1----:R-:W-:Y:S05]  /*7ca0*/  @!P1 NANOSLEEP.SYNCS 0x989680 ;  /* 0x009896800000995d */ /* 0x002fea0003900000 */
[----:B------:R-:W1:Y:S02]  /*7cb0*/  @!P1 SYNCS.PHASECHK.TRANS64 P1, [R14+URZ+0x28], R7 ;  /* 0x000028070e0095a7 */ /* 0x000e64000802007f */
[----:B-1----:R-:W-:Y:S05]  /*7cc0*/  @!P1 BRA `(.L_x_166) ;  /* 0xfffffffc00f09947 */ /* 0x002fea000383ffff */
[----:B------:R-:W-:Y:S05]  /*7cd0*/  BRA `(.L_x_187) ;  /* 0xfffffff000607947 */ /* 0x000fea000383ffff */
.L_x_175:
[----:B------:R-:W-:Y:S01]  /*7ce0*/  BSSY B0, `(.L_x_188) ;  /* 0x0000006000007945 */ /* 0x000fe20003800000 */
[----:B------:R-:W-:-:S07]  /*7cf0*/  IMAD.MOV.U32 R15, RZ, RZ, -0x1 ;  /* 0xffffffffff0f7424 */ /* 0x000fce00078e00ff */
[----:B------:R-:W-:Y:S05]  /*7d00*/  WARPSYNC.COLLECTIVE R15, `(.L_x_189) ;  /* 0x000000000f0c7348 */ /* 0x000fea0003c00000 */
[----:B------:R-:W-:Y:S02]  /*7d10*/  ELECT P6, UR62, PT ;  /* 0x00000000003e782f */ /* 0x000fe400038c0000 */
[----:B------:R-:W-:Y:S01]  /*7d20*/  MOV R14, UR62 ;  /* 0x0000003e000e7c02 */ /* 0x000fe20008000f00 */
[----:B------:R-:W-:Y:S10]  /*7d30*/  ENDCOLLECTIVE ;  /* 0x000000000000791b */ /* 0x000ff40003800000 */
.L_x_189:
[----:B------:R-:W-:Y:S05]  /*7d40*/  BSYNC B0 ;  /* 0x0000000000007941 */ /* 0x000fea0003800000 */
.L_x_188:
[----:B------:R-:W-:Y:S05]  /*7d50*/  BRA `(.L_x_190) ;  /* 0xfffffff800a87947 */ /* 0x000fea000383ffff */
.L_x_179:
[----:B0-----:R0:W1:Y:S02]  /*7d60*/  SYNCS.PHASECHK.TRANS64.TRYWAIT P0, [R7+URZ], R2 ;  /* 0x00000002070075a7 */ /* 0x001064000800017f */
[----:B-1----:R-:W-:Y:S05]  /*7d70*/  @!P0 NANOSLEEP.SYNCS 0x989680 ;  /* 0x009896800000895d */ /* 0x002fea0003900000 */
[----:B------:R-:W1:Y:S02]  /*7d80*/  @!P0 SYNCS.PHASECHK.TRANS64 P0, [R7+URZ], R2 ;  /* 0x00000002070085a7 */ /* 0x000e64000800007f */
[----:B-1----:R-:W-:Y:S05]  /*7d90*/  @!P0 BRA `(.L_x_179) ;  /* 0xfffffffc00f08947 */ /* 0x002fea000383ffff */
[----:B------:R-:W-:Y:S05]  /*7da0*/  BRA `(.L_x_191) ;  /* 0xfffffff800e87947 */ /* 0x000fea000383ffff */
.L_x_180:
[----:B0-----:R0:W1:Y:S02]  /*7db0*/  SYNCS.PHASECHK.TRANS64.TRYWAIT P0, [R9+URZ], R4 ;  /* 0x00000004090075a7 */ /* 0x001064000800017f */
[----:B-1----:R-:W-:Y:S05]  /*7dc0*/  @!P0 NANOSLEEP.SYNCS 0x989680 ;  /* 0x009896800000895d */ /* 0x002fea0003900000 */
[----:B------:R-:W1:Y:S02]  /*7dd0*/  @!P0 SYNCS.PHASECHK.TRANS64 P0, [R9+URZ], R4 ;  /* 0x00000004090085a7 */ /* 0x000e64000800007f */
[----:B-1----:R-:W-:Y:S05]  /*7de0*/  @!P0 BRA `(.L_x_180) ;  /* 0xfffffffc00f08947 */ /* 0x002fea000383ffff */
[----:B------:R-:W-:Y:S05]  /*7df0*/  BRA `(.L_x_192) ;  /* 0xfffffff800f87947 */ /* 0x000fea000383ffff */
.L_x_181:
[----:B0-----:R0:W1:Y:S02]  /*7e00*/  SYNCS.PHASECHK.TRANS64.TRYWAIT P0, [R6+URZ], R5 ;  /* 0x00000005060075a7 */ /* 0x001064000800017f */
[----:B-1----:R-:W-:Y:S05]  /*7e10*/  @!P0 NANOSLEEP.SYNCS 0x989680 ;  /* 0x009896800000895d */ /* 0x002fea0003900000 */
[----:B------:R-:W1:Y:S02]  /*7e20*/  @!P0 SYNCS.PHASECHK.TRANS64 P0, [R6+URZ], R5 ;  /* 0x00000005060085a7 */ /* 0x000e64000800007f */
[----:B-1----:R-:W-:Y:S05]  /*7e30*/  @!P0 BRA `(.L_x_181) ;  /* 0xfffffffc00f08947 */ /* 0x002fea000383ffff */
[----:B------:R-:W-:Y:S05]  /*7e40*/  BRA `(.L_x_193) ;  /* 0xfffffffc00087947 */ /* 0x000fea000383ffff */
.L_x_182:
[----:B-1----:R1:W2:Y:S02]  /*7e50*/  SYNCS.PHASECHK.TRANS64.TRYWAIT P0, [R9+URZ], R4 ;  /* 0x00000004090075a7 */ /* 0x0022a4000800017f */
[----:B--2---:R-:W-:Y:S05]  /*7e60*/  @!P0 NANOSLEEP.SYNCS 0x989680 ;  /* 0x009896800000895d */ /* 0x004fea0003900000 */
[----:B------:R-:W2:Y:S02]  /*7e70*/  @!P0 SYNCS.PHASECHK.TRANS64 P0, [R9+URZ], R4 ;  /* 0x00000004090085a7 */ /* 0x000ea4000800007f */
[----:B--2---:R-:W-:Y:S05]  /*7e80*/  @!P0 BRA `(.L_x_182) ;  /* 0xfffffffc00f08947 */ /* 0x004fea000383ffff */
[----:B------:R-:W-:Y:S05]  /*7e90*/  BRA `(.L_x_194) ;  /* 0xfffffffc00107947 */ /* 0x000fea000383ffff */
.L_x_195:
[----:B------:R-:W-:-:S00]  /*7ea0*/  BRA `(.L_x_195) ;  /* 0xfffffffc00fc7947 */ /* 0x000fc0000383ffff */
[----:B------:R-:W-:-:S00]  /*7eb0*/  NOP ;  /* 0x0000000000007918 */ /* 0x000fc00000000000 */
        /* <DEDUP_REMOVED lines=12> */
.L_x_196:


//--------------------- .nv.global.init           --------------------------
	.section	.nv.global.init,"aw",@progbits
.nv.global.init:
	.type		$str$22,@object
	.size		$str$22,($str$23 - $str$22)
$str$22:
        /*0000*/ 	.byte	0x6b, 0x5f, 0x74, 0x69, 0x6c, 0x65, 0x5f, 0x63, 0x6f, 0x75, 0x6e, 0x74, 0x20, 0x3e, 0x3d, 0x20
        /*0010*/ 	.byte	0x31, 0x00
	.type		$str$23,@object
	.size		$str$23,(__unnamed_1 - $str$23)
$str$23:
        /*0012*/ 	.byte	0x2f, 0x74, 0x6d, 0x70, 0x2f, 0x63, 0x75, 0x74, 0x6c, 0x61, 0x73, 0x73, 0x5f, 0x73, 0x77, 0x65
        /*0022*/ 	.byte	0x65, 0x70, 0x5f, 0x73, 0x72, 0x63, 0x2f, 0x69, 0x6e, 0x63, 0x6c, 0x75, 0x64, 0x65, 0x2f, 0x63
        /*0032*/ 	.byte	0x75, 0x74, 0x6c, 0x61, 0x73, 0x73, 0x2f, 0x67, 0x65, 0x6d, 0x6d, 0x2f, 0x63, 0x6f, 0x6c, 0x6c
        /*0042*/ 	.byte	0x65, 0x63, 0x74, 0x69, 0x76, 0x65, 0x2f, 0x73, 0x6d, 0x39, 0x30, 0x5f, 0x6d, 0x6d, 0x61, 0x5f
        /*0052*/ 	.byte	0x74, 0x6d, 0x61, 0x5f, 0x67, 0x6d, 0x6d, 0x61, 0x5f, 0x73, 0x73, 0x5f, 0x77, 0x61, 0x72, 0x70
        /*0062*/ 	.byte	0x73, 0x70, 0x65, 0x63, 0x69, 0x61, 0x6c, 0x69, 0x7a, 0x65, 0x64, 0x2e, 0x68, 0x70, 0x70, 0x00
	.type		__unnamed_1,@object
	.size		__unnamed_1,(.L_0 - __unnamed_1)
__unnamed_1:
        /*0072*/ 	.byte	0x76, 0x6f, 0x69, 0x64, 0x20, 0x63, 0x75, 0x74, 0x6c, 0x61, 0x73, 0x73, 0x3a, 0x3a, 0x67, 0x65
        /* <DEDUP_REMOVED lines=179> */
        /*0bb2*/ 	.byte	0x3a, 0x69, 0x64, 0x65, 0x6e, 0x74, 0x69, 0x74, 0x79, 0x5d, 0x00
.L_0:


//--------------------- .nv.shared._ZN7cutlass13device_kernelINS_4gemm6kernel13GemmUniversalIN4cute5tupleIJiiiiEEENS1_10collective13CollectiveMmaINS1_34MainloopSm90TmaGmmaWarpSpecializedILi5ENS5_IJNS4_1CILi1EEESB_SB_EEENS1_35KernelTmaWarpSpecializedCooperativeEEENS5_IJNSA_ILi128EEESF_NSA_ILi64EEEEEENS_6half_tENS5_IJlSB_lEEESI_SJ_NS4_8TiledMMAINS4_8MMA_AtomIJNS4_4SM904GMMA26MMA_64x128x16_F32F16F16_SSILNSN_5MajorE0ELSP_0ELNSN_7ScaleInE1ELSQ_1EEEEEENS4_6LayoutINS5_IJNSA_ILi2EEESB_SB_EEENS5_IJSB_NSA_ILi0EEESW_EEEEENS5_IJNS4_10UnderscoreESZ_SZ_EEEEENS4_13SM90_TMA_LOADENS4_14ComposedLayoutINS4_7SwizzleILi3ELi4ELi3EEENS4_18smem_ptr_flag_bitsILi16EEENST_INS5_IJNSA_ILi8EEESG_EEENS5_IJSG_SB_EEEEEEEvNS4_8identityES12_S1C_vS1D_EENS_8epilogue10collective6detail29Sm90TmaWarpSpecializedAdapterINS1G_15DefaultEpilogueISI_SJ_SJ_NS1F_6thread17LinearCombinationISI_Li1EffLNS1K_9ScaleType4KindE0ELNS_15FloatRoundStyleE2ESI_EENS1_15EpilogueDefaultEEEEEvvEEEEvNT_6ParamsE --------------------------
	.section	.nv.shared._ZN7cutlass13device_kernelINS_4gemm6kernel13GemmUniversalIN4cute5tupleIJiiiiEEENS1_10collective13CollectiveMmaINS1_34MainloopSm90TmaGmmaWarpSpecializedILi5ENS5_IJNS4_1CILi1EEESB_SB_EEENS1_35KernelTmaWarpSpecializedCooperativeEEENS5_IJNSA_ILi128EEESF_NSA_ILi64EEEEEENS_6half_tENS5_IJlSB_lEEESI_SJ_NS4_8TiledMMAINS4_8MMA_AtomIJNS4_4SM904GMMA26MMA_64x128x16_F32F16F16_SSILNSN_5MajorE0ELSP_0ELNSN_7ScaleInE1ELSQ_1EEEEEENS4_6LayoutINS5_IJNSA_ILi2EEESB_SB_EEENS5_IJSB_NSA_ILi0EEESW_EEEEENS5_IJNS4_10UnderscoreESZ_SZ_EEEEENS4_13SM90_TMA_LOADENS4_14ComposedLayoutINS4_7SwizzleILi3ELi4ELi3EEENS4_18smem_ptr_flag_bitsILi16EEENST_INS5_IJNSA_ILi8EEESG_EEENS5_IJSG_SB_EEEEEEEvNS4_8identityES12_S1C_vS1D_EENS_8epilogue10collective6detail29Sm90TmaWarpSpecializedAdapterINS1G_15DefaultEpilogueISI_SJ_SJ_NS1F_6thread17LinearCombinationISI_Li1EffLNS1K_9ScaleType4KindE0ELNS_15FloatRoundStyleE2ESI_EENS1_15EpilogueDefaultEEEEEvvEEEEvNT_6ParamsE,"aw",@nobits
	.sectionflags	@""
	.align	16
	.zero		1024


//--------------------- .nv.shared.reserved.0     --------------------------
	.section	.nv.shared.reserved.0,"aw",@nobits
	.weak		__nv_reservedSMEM_offset_0_alias
	.size		__nv_reservedSMEM_offset_0_alias, 0, 0
	.other		__nv_reservedSMEM_offset_0_alias,@"STO_CUDA_RESERVED_SHARED STV_DEFAULT"
__nv_reservedSMEM_offset_0_alias:
	.zero		0


//--------------------- .nv.global                --------------------------
	.section	.nv.global,"aw",@nobits
.nv.global:
	.type		_ZN40_INTERNAL_5b5e7db5_4_k_cu_e6fe447a_187634cute1_E,@object
	.size		_ZN40_INTERNAL_5b5e7db5_4_k_cu_e6fe447a_187634cute1_E,(_ZN40_INTERNAL_5b5e7db5_4_k_cu_e6fe447a_187634cuda3std3__45__cpo6cbeginE - _ZN40_INTERNAL_5b5e7db5_4_k_cu_e6fe447a_187634cute1_E)
_ZN40_INTERNAL_5b5e7db5_4_k_cu_e6fe447a_187634cute1_E:
	.zero		1
	.type		_ZN40_INTERNAL_5b5e7db5_4_k_cu_e6fe447a_187634cuda3std3__45__cpo6cbeginE,@object
	.size		_ZN40_INTERNAL_5b5e7db5_4_k_cu_e6fe447a_187634cuda3std3__45__cpo6cbeginE,(_ZN40_INTERNAL_5b5e7db5_4_k_cu_e6fe447a_187634cuda3std3__48in_placeE - _ZN40_INTERNAL_5b5e7db5_4_k_cu_e6fe447a_187634cuda3std3__45__cpo6cbeginE)
_ZN40_INTERNAL_5b5e7db5_4_k_cu_e6fe447a_187634cuda3std3__45__cpo6cbeginE:
	.zero		1
	.type		_ZN40_INTERNAL_5b5e7db5_4_k_cu_e6fe447a_187634cuda3std3__48in_placeE,@object
	.size		_ZN40_INTERNAL_5b5e7db5_4_k_cu_e6fe447a_187634cuda3std3__48in_placeE,(_ZN40_INTERNAL_5b5e7db5_4_k_cu_e6fe447a_187634cuda3std6ranges3__45__cpo9iter_moveE - _ZN40_INTERNAL_5b5e7db5_4_k_cu_e6fe447a_187634cuda3std3__48in_placeE)
_ZN40_INTERNAL_5b5e7db5_4_k_cu_e6fe447a_187634cuda3std3__48in_placeE:
	.zero		1
	.type		_ZN40_INTERNAL_5b5e7db5_4_k_cu_e6fe447a_187634cuda3std6ranges3__45__cpo9iter_moveE,@object
	.size		_ZN40_INTERNAL_5b5e7db5_4_k_cu_e6fe447a_187634cuda3std6ranges3__45__cpo9iter_moveE,(_ZN40_INTERNAL_5b5e7db5_4_k_cu_e6fe447a_187634cuda3std3__45__cpo5beginE - _ZN40_INTERNAL_5b5e7db5_4_k_cu_e6fe447a_187634cuda3std6ranges3__45__cpo9iter_moveE)
_ZN40_INTERNAL_5b5e7db5_4_k_cu_e6fe447a_187634cuda3std6ranges3__45__cpo9iter_moveE:
	.zero		1
	.type		_ZN40_INTERNAL_5b5e7db5_4_k_cu_e6fe447a_187634cuda3std3__45__cpo5beginE,@object
	.size		_ZN40_INTERNAL_5b5e7db5_4_k_cu_e6fe447a_187634cuda3std3__45__cpo5beginE,(_ZN40_INTERNAL_5b5e7db5_4_k_cu_e6fe447a_187634cuda3std3__442_GLOBAL__N__5b5e7db5_4_k_cu_e6fe447a_187636ignoreE - _ZN40_INTERNAL_5b5e7db5_4_k_cu_e6fe447a_187634cuda3std3__45__cpo5beginE)
_ZN40_INTERNAL_5b5e7db5_4_k_cu_e6fe447a_187634cuda3std3__45__cpo5beginE:
	.zero		1
	.type		_ZN40_INTERNAL_5b5e7db5_4_k_cu_e6fe447a_187634cuda3std3__442_GLOBAL__N__5b5e7db5_4_k_cu_e6fe447a_187636ignoreE,@object
	.size		_ZN40_INTERNAL_5b5e7db5_4_k_cu_e6fe447a_187634cuda3std3__442_GLOBAL__N__5b5e7db5_4_k_cu_e6fe447a_187636ignoreE,(_ZN40_INTERNAL_5b5e7db5_4_k_cu_e6fe447a_187634cute7productE - _ZN40_INTERNAL_5b5e7db5_4_k_cu_e6fe447a_187634cuda3std3__442_GLOBAL__N__5b5e7db5_4_k_cu_e6fe447a_187636ignoreE)
_ZN40_INTERNAL_5b5e7db5_4_k_cu_e6fe447a_187634cuda3std3__442_GLOBAL__N__5b5e7db5_4_k_cu_e6fe447a_187636ignoreE:
	.zero		1
	.type		_ZN40_INTERNAL_5b5e7db5_4_k_cu_e6fe447a_187634cute7productE,@object
	.size		_ZN40_INTERNAL_5b5e7db5_4_k_cu_e6fe447a_187634cute7productE,(_ZN40_INTERNAL_5b5e7db5_4_k_cu_e6fe447a_187634cuda3std3__45__cpo3endE - _ZN40_INTERNAL_5b5e7db5_4_k_cu_e6fe447a_187634cute7productE)
_ZN40_INTERNAL_5b5e7db5_4_k_cu_e6fe447a_187634cute7productE:
	.zero		1
	.type		_ZN40_INTERNAL_5b5e7db5_4_k_cu_e6fe447a_187634cuda3std3__45__cpo3endE,@object
	.size		_ZN40_INTERNAL_5b5e7db5_4_k_cu_e6fe447a_187634cuda3std3__45__cpo3endE,(_ZN40_INTERNAL_5b5e7db5_4_k_cu_e6fe447a_187634cuda3std3__419piecewise_constructE - _ZN40_INTERNAL_5b5e7db5_4_k_cu_e6fe447a_187634cuda3std3__45__cpo3endE)
_ZN40_INTERNAL_5b5e7db5_4_k_cu_e6fe447a_187634cuda3std3__45__cpo3endE:
	.zero		1
	.type		_ZN40_INTERNAL_5b5e7db5_4_k_cu_e6fe447a_187634cuda3std3__419piecewise_constructE,@object
	.size		_ZN40_INTERNAL_5b5e7db5_4_k_cu_e6fe447a_187634cuda3std3__419piecewise_constructE,(_ZN40_INTERNAL_5b5e7db5_4_k_cu_e6fe447a_187634cuda3std3__45__cpo4cendE - _ZN40_INTERNAL_5b5e7db5_4_k_cu_e6fe447a_187634cuda3std3__419piecewise_constructE)
_ZN40_INTERNAL_5b5e7db5_4_k_cu_e6fe447a_187634cuda3std3__419piecewise_constructE:
	.zero		1
	.type		_ZN40_INTERNAL_5b5e7db5_4_k_cu_e6fe447a_187634cuda3std3__45__cpo4cendE,@object
	.size		_ZN40_INTERNAL_5b5e7db5_4_k_cu_e6fe447a_187634cuda3std3__45__cpo4cendE,(_ZN40_INTERNAL_5b5e7db5_4_k_cu_e6fe447a_187634cuda3std6ranges3__45__cpo4swapE - _ZN40_INTERNAL_5b5e7db5_4_k_cu_e6fe447a_187634cuda3std3__45__cpo4cendE)
_ZN40_INTERNAL_5b5e7db5_4_k_cu_e6fe447a_187634cuda3std3__45__cpo4cendE:
	.zero		1
	.type		_ZN40_INTERNAL_5b5e7db5_4_k_cu_e6fe447a_187634cuda3std6ranges3__45__cpo4swapE,@object
	.size		_ZN40_INTERNAL_5b5e7db5_4_k_cu_e6fe447a_187634cuda3std6ranges3__45__cpo4swapE,(.L_8 - _ZN40_INTERNAL_5b5e7db5_4_k_cu_e6fe447a_187634cuda3std6ranges3__45__cpo4swapE)
_ZN40_INTERNAL_5b5e7db5_4_k_cu_e6fe447a_187634cuda3std6ranges3__45__cpo4swapE:
	.zero		1
.L_8:


//--------------------- .nv.constant0._ZN7cutlass13device_kernelINS_4gemm6kernel13GemmUniversalIN4cute5tupleIJiiiiEEENS1_10collective13CollectiveMmaINS1_34MainloopSm90TmaGmmaWarpSpecializedILi5ENS5_IJNS4_1CILi1EEESB_SB_EEENS1_35KernelTmaWarpSpecializedCooperativeEEENS5_IJNSA_ILi128EEESF_NSA_ILi64EEEEEENS_6half_tENS5_IJlSB_lEEESI_SJ_NS4_8TiledMMAINS4_8MMA_AtomIJNS4_4SM904GMMA26MMA_64x128x16_F32F16F16_SSILNSN_5MajorE0ELSP_0ELNSN_7ScaleInE1ELSQ_1EEEEEENS4_6LayoutINS5_IJNSA_ILi2EEESB_SB_EEENS5_IJSB_NSA_ILi0EEESW_EEEEENS5_IJNS4_10UnderscoreESZ_SZ_EEEEENS4_13SM90_TMA_LOADENS4_14ComposedLayoutINS4_7SwizzleILi3ELi4ELi3EEENS4_18smem_ptr_flag_bitsILi16EEENST_INS5_IJNSA_ILi8EEESG_EEENS5_IJSG_SB_EEEEEEEvNS4_8identityES12_S1C_vS1D_EENS_8epilogue10collective6detail29Sm90TmaWarpSpecializedAdapterINS1G_15DefaultEpilogueISI_SJ_SJ_NS1F_6thread17LinearCombinationISI_Li1EffLNS1K_9ScaleType4KindE0ELNS_15FloatRoundStyleE2ESI_EENS1_15EpilogueDefaultEEEEEvvEEEEvNT_6ParamsE --------------------------
	.section	.nv.constant0._ZN7cutlass13device_kernelINS_4gemm6kernel13GemmUniversalIN4cute5tupleIJiiiiEEENS1_10collective13CollectiveMmaINS1_34MainloopSm90TmaGmmaWarpSpecializedILi5ENS5_IJNS4_1CILi1EEESB_SB_EEENS1_35KernelTmaWarpSpecializedCooperativeEEENS5_IJNSA_ILi128EEESF_NSA_ILi64EEEEEENS_6half_tENS5_IJlSB_lEEESI_SJ_NS4_8TiledMMAINS4_8MMA_AtomIJNS4_4SM904GMMA26MMA_64x128x16_F32F16F16_SSILNSN_5MajorE0ELSP_0ELNSN_7ScaleInE1ELSQ_1EEEEEENS4_6LayoutINS5_IJNSA_ILi2EEESB_SB_EEENS5_IJSB_NSA_ILi0EEESW_EEEEENS5_IJNS4_10UnderscoreESZ_SZ_EEEEENS4_13SM90_TMA_LOADENS4_14ComposedLayoutINS4_7SwizzleILi3ELi4ELi3EEENS4_18smem_ptr_flag_bitsILi16EEENST_INS5_IJNSA_ILi8EEESG_EEENS5_IJSG_SB_EEEEEEEvNS4_8identityES12_S1C_vS1D_EENS_8epilogue10collective6detail29Sm90TmaWarpSpecializedAdapterINS1G_15DefaultEpilogueISI_SJ_SJ_NS1F_6thread17LinearCombinationISI_Li1EffLNS1K_9ScaleType4KindE0ELNS_15FloatRoundStyleE2ESI_EENS1_15EpilogueDefaultEEEEEvvEEEEvNT_6ParamsE,"a",@progbits
	.sectionflags	@""
	.align	4
.nv.constant0._ZN7cutlass13device_kernelINS_4gemm6kernel13GemmUniversalIN4cute5tupleIJiiiiEEENS1_10collective13CollectiveMmaINS1_34MainloopSm90TmaGmmaWarpSpecializedILi5ENS5_IJNS4_1CILi1EEESB_SB_EEENS1_35KernelTmaWarpSpecializedCooperativeEEENS5_IJNSA_ILi128EEESF_NSA_ILi64EEEEEENS_6half_tENS5_IJlSB_lEEESI_SJ_NS4_8TiledMMAINS4_8MMA_AtomIJNS4_4SM904GMMA26MMA_64x128x16_F32F16F16_SSILNSN_5MajorE0ELSP_0ELNSN_7ScaleInE1ELSQ_1EEEEEENS4_6LayoutINS5_IJNSA_ILi2EEESB_SB_EEENS5_IJSB_NSA_ILi0EEESW_EEEEENS5_IJNS4_10UnderscoreESZ_SZ_EEEEENS4_13SM90_TMA_LOADENS4_14ComposedLayoutINS4_7SwizzleILi3ELi4ELi3EEENS4_18smem_ptr_flag_bitsILi16EEENST_INS5_IJNSA_ILi8EEESG_EEENS5_IJSG_SB_EEEEEEEvNS4_8identityES12_S1C_vS1D_EENS_8epilogue10collective6detail29Sm90TmaWarpSpecializedAdapterINS1G_15DefaultEpilogueISI_SJ_SJ_NS1F_6thread17LinearCombinationISI_Li1EffLNS1K_9ScaleType4KindE0ELNS_15FloatRoundStyleE2ESI_EENS1_15EpilogueDefaultEEEEEvvEEEEvNT_6ParamsE:
	.zero		1664


//--------------------- SYMBOLS --------------------------

	.type		.nv.reservedSmem.offset0,@object
	.size		.nv.reservedSmem.offset0,0x4
	.type		__assertfail,@function
